//
// Generated by NVIDIA NVVM Compiler
//
// Compiler Build ID: CL-36424714
// Cuda compilation tools, release 13.0, V13.0.88
// Based on NVVM 20.0.0
//

.version 9.0
.target sm_100
.address_size 64

	// .globl	_Z12MergeSortGPUPiS_ii
.extern .shared .align 16 .b8 sharedArr[];

.visible .entry _Z12MergeSortGPUPiS_ii(
	.param .u64 .ptr .align 1 _Z12MergeSortGPUPiS_ii_param_0,
	.param .u64 .ptr .align 1 _Z12MergeSortGPUPiS_ii_param_1,
	.param .u32 _Z12MergeSortGPUPiS_ii_param_2,
	.param .u32 _Z12MergeSortGPUPiS_ii_param_3
)
{
	.reg .pred 	%p<23>;
	.reg .b32 	%r<125>;
	.reg .b64 	%rd<39>;

	ld.param.u64 	%rd9, [_Z12MergeSortGPUPiS_ii_param_0];
	ld.param.u64 	%rd10, [_Z12MergeSortGPUPiS_ii_param_1];
	ld.param.u32 	%r61, [_Z12MergeSortGPUPiS_ii_param_2];
	ld.param.u32 	%r60, [_Z12MergeSortGPUPiS_ii_param_3];
	cvta.to.global.u64 	%rd1, %rd9;
	cvta.to.global.u64 	%rd2, %rd10;
	mov.u32 	%r62, %tid.x;
	mov.u32 	%r63, %ntid.x;
	mov.u32 	%r64, %ctaid.x;
	mad.lo.s32 	%r65, %r63, %r64, %r62;
	mul.lo.s32 	%r1, %r60, %r65;
	shr.u32 	%r66, %r60, 31;
	add.s32 	%r67, %r60, %r66;
	shr.s32 	%r2, %r67, 1;
	add.s32 	%r3, %r1, %r2;
	add.s32 	%r4, %r1, %r60;
	max.s32 	%r68, %r1, %r3;
	setp.ge.s32 	%p1, %r68, %r61;
	@%p1 bra 	$L__BB0_23;
	setp.lt.s32 	%p2, %r60, 2;
	mov.u32 	%r100, %r1;
	mov.u32 	%r101, %r3;
	mov.u32 	%r109, %r1;
	@%p2 bra 	$L__BB0_2;
	bra.uni 	$L__BB0_24;
$L__BB0_2:
	setp.ge.s32 	%p8, %r100, %r3;
	@%p8 bra 	$L__BB0_9;
	sub.s32 	%r77, %r3, %r100;
	and.b32  	%r8, %r77, 3;
	setp.eq.s32 	%p9, %r8, 0;
	mov.u32 	%r107, %r100;
	@%p9 bra 	$L__BB0_6;
	neg.s32 	%r103, %r8;
	mov.u32 	%r107, %r100;
$L__BB0_5:
	.pragma "nounroll";
	mul.wide.s32 	%rd17, %r109, 4;
	add.s64 	%rd18, %rd2, %rd17;
	mul.wide.s32 	%rd19, %r107, 4;
	add.s64 	%rd20, %rd1, %rd19;
	add.s32 	%r107, %r107, 1;
	ld.global.u32 	%r78, [%rd20];
	add.s32 	%r109, %r109, 1;
	st.global.u32 	[%rd18], %r78;
	add.s32 	%r103, %r103, 1;
	setp.ne.s32 	%p10, %r103, 0;
	@%p10 bra 	$L__BB0_5;
$L__BB0_6:
	sub.s32 	%r79, %r100, %r3;
	setp.gt.u32 	%p11, %r79, -4;
	@%p11 bra 	$L__BB0_9;
	add.s64 	%rd3, %rd1, 8;
	sub.s32 	%r80, %r107, %r1;
	sub.s32 	%r115, %r80, %r2;
	add.s64 	%rd4, %rd2, 8;
$L__BB0_8:
	mul.wide.s32 	%rd21, %r107, 4;
	add.s64 	%rd22, %rd3, %rd21;
	mul.wide.s32 	%rd23, %r109, 4;
	add.s64 	%rd24, %rd4, %rd23;
	ld.global.u32 	%r81, [%rd22+-8];
	st.global.u32 	[%rd24+-8], %r81;
	ld.global.u32 	%r82, [%rd22+-4];
	st.global.u32 	[%rd24+-4], %r82;
	ld.global.u32 	%r83, [%rd22];
	st.global.u32 	[%rd24], %r83;
	add.s32 	%r107, %r107, 4;
	ld.global.u32 	%r84, [%rd22+4];
	add.s32 	%r109, %r109, 4;
	st.global.u32 	[%rd24+4], %r84;
	add.s32 	%r115, %r115, 4;
	setp.eq.s32 	%p12, %r115, 0;
	@%p12 bra 	$L__BB0_9;
	bra.uni 	$L__BB0_8;
$L__BB0_9:
	setp.ge.s32 	%p13, %r101, %r4;
	@%p13 bra 	$L__BB0_16;
	sub.s32 	%r85, %r4, %r101;
	and.b32  	%r27, %r85, 3;
	setp.eq.s32 	%p14, %r27, 0;
	mov.u32 	%r114, %r101;
	@%p14 bra 	$L__BB0_13;
	neg.s32 	%r110, %r27;
	mov.u32 	%r114, %r101;
$L__BB0_12:
	.pragma "nounroll";
	mul.wide.s32 	%rd25, %r109, 4;
	add.s64 	%rd26, %rd2, %rd25;
	mul.wide.s32 	%rd27, %r114, 4;
	add.s64 	%rd28, %rd1, %rd27;
	add.s32 	%r114, %r114, 1;
	ld.global.u32 	%r86, [%rd28];
	add.s32 	%r109, %r109, 1;
	st.global.u32 	[%rd26], %r86;
	add.s32 	%r110, %r110, 1;
	setp.ne.s32 	%p15, %r110, 0;
	@%p15 bra 	$L__BB0_12;
$L__BB0_13:
	sub.s32 	%r87, %r101, %r4;
	setp.gt.u32 	%p16, %r87, -4;
	@%p16 bra 	$L__BB0_16;
	add.s64 	%rd5, %rd1, 8;
	sub.s32 	%r121, %r114, %r4;
	add.s64 	%rd6, %rd2, 8;
$L__BB0_15:
	mul.wide.s32 	%rd29, %r114, 4;
	add.s64 	%rd30, %rd5, %rd29;
	mul.wide.s32 	%rd31, %r109, 4;
	add.s64 	%rd32, %rd6, %rd31;
	ld.global.u32 	%r88, [%rd30+-8];
	st.global.u32 	[%rd32+-8], %r88;
	ld.global.u32 	%r89, [%rd30+-4];
	st.global.u32 	[%rd32+-4], %r89;
	ld.global.u32 	%r90, [%rd30];
	st.global.u32 	[%rd32], %r90;
	add.s32 	%r114, %r114, 4;
	ld.global.u32 	%r91, [%rd30+4];
	add.s32 	%r109, %r109, 4;
	st.global.u32 	[%rd32+4], %r91;
	add.s32 	%r121, %r121, 4;
	setp.eq.s32 	%p17, %r121, 0;
	@%p17 bra 	$L__BB0_16;
	bra.uni 	$L__BB0_15;
$L__BB0_16:
	setp.lt.s32 	%p18, %r60, 1;
	@%p18 bra 	$L__BB0_23;
	add.s32 	%r92, %r1, 1;
	max.s32 	%r44, %r4, %r92;
	sub.s32 	%r93, %r44, %r1;
	and.b32  	%r45, %r93, 3;
	setp.eq.s32 	%p19, %r45, 0;
	mov.u32 	%r120, %r1;
	@%p19 bra 	$L__BB0_20;
	neg.s32 	%r118, %r45;
	mov.u32 	%r120, %r1;
$L__BB0_19:
	.pragma "nounroll";
	mul.wide.s32 	%rd33, %r120, 4;
	add.s64 	%rd34, %rd1, %rd33;
	add.s64 	%rd35, %rd2, %rd33;
	ld.global.u32 	%r94, [%rd35];
	st.global.u32 	[%rd34], %r94;
	add.s32 	%r120, %r120, 1;
	add.s32 	%r118, %r118, 1;
	setp.ne.s32 	%p20, %r118, 0;
	@%p20 bra 	$L__BB0_19;
$L__BB0_20:
	sub.s32 	%r95, %r1, %r44;
	setp.gt.u32 	%p21, %r95, -4;
	@%p21 bra 	$L__BB0_23;
	add.s64 	%rd7, %rd2, 8;
	add.s64 	%rd8, %rd1, 8;
$L__BB0_22:
	mul.wide.s32 	%rd36, %r120, 4;
	add.s64 	%rd37, %rd7, %rd36;
	add.s64 	%rd38, %rd8, %rd36;
	ld.global.u32 	%r96, [%rd37+-8];
	st.global.u32 	[%rd38+-8], %r96;
	ld.global.u32 	%r97, [%rd37+-4];
	st.global.u32 	[%rd38+-4], %r97;
	ld.global.u32 	%r98, [%rd37];
	st.global.u32 	[%rd38], %r98;
	ld.global.u32 	%r99, [%rd37+4];
	st.global.u32 	[%rd38+4], %r99;
	add.s32 	%r120, %r120, 4;
	setp.lt.s32 	%p22, %r120, %r4;
	@%p22 bra 	$L__BB0_22;
$L__BB0_23:
	ret;
$L__BB0_24:
	mul.wide.s32 	%rd11, %r100, 4;
	add.s64 	%rd12, %rd1, %rd11;
	ld.global.u32 	%r69, [%rd12];
	mul.wide.s32 	%rd13, %r101, 4;
	add.s64 	%rd14, %rd1, %rd13;
	ld.global.u32 	%r71, [%rd14];
	setp.gt.s32 	%p3, %r69, %r71;
	setp.le.s32 	%p4, %r69, %r71;
	selp.u32 	%r73, 1, 0, %p4;
	add.s32 	%r100, %r100, %r73;
	selp.u32 	%r74, 1, 0, %p3;
	add.s32 	%r101, %r101, %r74;
	min.s32 	%r75, %r69, %r71;
	mul.wide.s32 	%rd15, %r109, 4;
	add.s64 	%rd16, %rd2, %rd15;
	st.global.u32 	[%rd16], %r75;
	add.s32 	%r109, %r109, 1;
	setp.lt.s32 	%p5, %r100, %r3;
	setp.lt.s32 	%p6, %r101, %r4;
	and.pred  	%p7, %p5, %p6;
	@%p7 bra 	$L__BB0_24;
	bra.uni 	$L__BB0_2;

}
	// .globl	_Z21sharedMemoryMergeSortPiS_i
.visible .entry _Z21sharedMemoryMergeSortPiS_i(
	.param .u64 .ptr .align 1 _Z21sharedMemoryMergeSortPiS_i_param_0,
	.param .u64 .ptr .align 1 _Z21sharedMemoryMergeSortPiS_i_param_1,
	.param .u32 _Z21sharedMemoryMergeSortPiS_i_param_2
)
{
	.reg .pred 	%p<26>;
	.reg .b32 	%r<128>;
	.reg .b64 	%rd<23>;

	ld.param.u64 	%rd9, [_Z21sharedMemoryMergeSortPiS_i_param_0];
	ld.param.u64 	%rd10, [_Z21sharedMemoryMergeSortPiS_i_param_1];
	ld.param.u32 	%r58, [_Z21sharedMemoryMergeSortPiS_i_param_2];
	cvta.to.global.u64 	%rd1, %rd10;
	cvta.to.global.u64 	%rd11, %rd9;
	mov.u32 	%r1, %tid.x;
	mov.u32 	%r60, %ctaid.x;
	mov.u32 	%r2, %ntid.x;
	mad.lo.s32 	%r3, %r60, %r2, %r1;
	setp.ge.s32 	%p1, %r3, %r58;
	mul.wide.s32 	%rd12, %r3, 4;
	add.s64 	%rd2, %rd11, %rd12;
	mov.b32 	%r111, 2147483647;
	@%p1 bra 	$L__BB1_2;
	ld.global.u32 	%r111, [%rd2];
$L__BB1_2:
	shl.b32 	%r61, %r1, 2;
	mov.u32 	%r62, sharedArr;
	add.s32 	%r6, %r62, %r61;
	st.shared.u32 	[%r6], %r111;
	bar.sync 	0;
	setp.lt.u32 	%p2, %r2, 2;
	@%p2 bra 	$L__BB1_23;
	shl.b32 	%r7, %r1, 1;
	add.s64 	%rd3, %rd1, 8;
	mov.b32 	%r112, 1;
$L__BB1_4:
	mov.u32 	%r8, %r112;
	mul.lo.s32 	%r127, %r7, %r8;
	add.s32 	%r10, %r127, %r8;
	shl.b32 	%r112, %r8, 1;
	add.s32 	%r64, %r10, %r8;
	min.u32 	%r12, %r64, %r2;
	setp.ge.u32 	%p3, %r10, %r2;
	@%p3 bra 	$L__BB1_22;
	setp.ge.s32 	%p4, %r10, %r12;
	mov.u32 	%r113, %r127;
	mov.u32 	%r114, %r10;
	mov.u32 	%r115, %r127;
	@%p4 bra 	$L__BB1_6;
	bra.uni 	$L__BB1_27;
$L__BB1_6:
	setp.ge.s32 	%p10, %r113, %r10;
	mov.u32 	%r119, %r115;
	@%p10 bra 	$L__BB1_14;
	sub.s32 	%r78, %r10, %r113;
	and.b32  	%r16, %r78, 3;
	setp.eq.s32 	%p11, %r16, 0;
	mov.u32 	%r119, %r115;
	mov.u32 	%r117, %r113;
	@%p11 bra 	$L__BB1_11;
	add.s32 	%r117, %r113, 1;
	shl.b32 	%r79, %r113, 2;
	add.s32 	%r18, %r62, %r79;
	ld.shared.u32 	%r81, [%r18];
	add.s32 	%r119, %r115, 1;
	mul.wide.u32 	%rd15, %r115, 4;
	add.s64 	%rd4, %rd1, %rd15;
	st.global.u32 	[%rd4], %r81;
	setp.eq.s32 	%p12, %r16, 1;
	@%p12 bra 	$L__BB1_11;
	add.s32 	%r117, %r113, 2;
	ld.shared.u32 	%r82, [%r18+4];
	add.s32 	%r119, %r115, 2;
	st.global.u32 	[%rd4+4], %r82;
	setp.eq.s32 	%p13, %r16, 2;
	@%p13 bra 	$L__BB1_11;
	add.s32 	%r117, %r113, 3;
	ld.shared.u32 	%r83, [%r18+8];
	add.s32 	%r119, %r115, 3;
	st.global.u32 	[%rd4+8], %r83;
$L__BB1_11:
	sub.s32 	%r84, %r113, %r10;
	setp.gt.u32 	%p14, %r84, -4;
	@%p14 bra 	$L__BB1_14;
	shl.b32 	%r85, %r117, 2;
	add.s32 	%r87, %r62, %r85;
	add.s32 	%r123, %r87, 8;
	sub.s32 	%r122, %r117, %r10;
	mul.wide.u32 	%rd16, %r119, 4;
	add.s64 	%rd22, %rd3, %rd16;
$L__BB1_13:
	ld.shared.u32 	%r88, [%r123+-8];
	st.global.u32 	[%rd22+-8], %r88;
	ld.shared.u32 	%r89, [%r123+-4];
	st.global.u32 	[%rd22+-4], %r89;
	ld.shared.u32 	%r90, [%r123];
	st.global.u32 	[%rd22], %r90;
	ld.shared.u32 	%r91, [%r123+4];
	add.s32 	%r119, %r119, 4;
	st.global.u32 	[%rd22+4], %r91;
	add.s32 	%r123, %r123, 16;
	add.s32 	%r122, %r122, 4;
	add.s64 	%rd22, %rd22, 16;
	setp.eq.s32 	%p15, %r122, 0;
	@%p15 bra 	$L__BB1_14;
	bra.uni 	$L__BB1_13;
$L__BB1_14:
	setp.ge.s32 	%p16, %r114, %r12;
	@%p16 bra 	$L__BB1_20;
	sub.s32 	%r92, %r12, %r114;
	and.b32  	%r36, %r92, 3;
	setp.eq.s32 	%p17, %r36, 0;
	mov.u32 	%r120, %r119;
	mov.u32 	%r121, %r114;
	@%p17 bra 	$L__BB1_19;
	add.s32 	%r121, %r114, 1;
	shl.b32 	%r93, %r114, 2;
	add.s32 	%r38, %r62, %r93;
	ld.shared.u32 	%r95, [%r38];
	add.s32 	%r120, %r119, 1;
	mul.wide.u32 	%rd17, %r119, 4;
	add.s64 	%rd6, %rd1, %rd17;
	st.global.u32 	[%rd6], %r95;
	setp.eq.s32 	%p18, %r36, 1;
	@%p18 bra 	$L__BB1_19;
	add.s32 	%r121, %r114, 2;
	ld.shared.u32 	%r96, [%r38+4];
	add.s32 	%r120, %r119, 2;
	st.global.u32 	[%rd6+4], %r96;
	setp.eq.s32 	%p19, %r36, 2;
	@%p19 bra 	$L__BB1_19;
	add.s32 	%r121, %r114, 3;
	ld.shared.u32 	%r97, [%r38+8];
	add.s32 	%r120, %r119, 3;
	st.global.u32 	[%rd6+8], %r97;
$L__BB1_19:
	sub.s32 	%r98, %r114, %r12;
	setp.gt.u32 	%p20, %r98, -4;
	@%p20 bra 	$L__BB1_20;
	bra.uni 	$L__BB1_26;
$L__BB1_20:
	setp.le.u32 	%p22, %r2, %r127;
	@%p22 bra 	$L__BB1_22;
$L__BB1_21:
	mul.wide.u32 	%rd20, %r127, 4;
	add.s64 	%rd21, %rd1, %rd20;
	ld.global.u32 	%r106, [%rd21];
	shl.b32 	%r107, %r127, 2;
	add.s32 	%r109, %r62, %r107;
	st.shared.u32 	[%r109], %r106;
	add.s32 	%r127, %r127, 1;
	setp.lt.u32 	%p23, %r127, %r12;
	@%p23 bra 	$L__BB1_21;
$L__BB1_22:
	bar.sync 	0;
	setp.lt.u32 	%p24, %r112, %r2;
	@%p24 bra 	$L__BB1_4;
$L__BB1_23:
	setp.ge.s32 	%p25, %r3, %r58;
	@%p25 bra 	$L__BB1_25;
	ld.shared.u32 	%r110, [%r6];
	st.global.u32 	[%rd2], %r110;
$L__BB1_25:
	ret;
$L__BB1_26:
	shl.b32 	%r99, %r121, 2;
	add.s32 	%r101, %r62, %r99;
	ld.shared.u32 	%r102, [%r101];
	mul.wide.u32 	%rd18, %r120, 4;
	add.s64 	%rd19, %rd1, %rd18;
	st.global.u32 	[%rd19], %r102;
	ld.shared.u32 	%r103, [%r101+4];
	st.global.u32 	[%rd19+4], %r103;
	ld.shared.u32 	%r104, [%r101+8];
	st.global.u32 	[%rd19+8], %r104;
	add.s32 	%r121, %r121, 4;
	ld.shared.u32 	%r105, [%r101+12];
	add.s32 	%r120, %r120, 4;
	st.global.u32 	[%rd19+12], %r105;
	setp.eq.s32 	%p21, %r121, %r12;
	@%p21 bra 	$L__BB1_20;
	bra.uni 	$L__BB1_26;
$L__BB1_27:
	shl.b32 	%r65, %r113, 2;
	add.s32 	%r67, %r62, %r65;
	ld.shared.u32 	%r68, [%r67];
	shl.b32 	%r70, %r114, 2;
	add.s32 	%r71, %r62, %r70;
	ld.shared.u32 	%r72, [%r71];
	setp.gt.s32 	%p5, %r68, %r72;
	setp.le.s32 	%p6, %r68, %r72;
	selp.u32 	%r74, 1, 0, %p6;
	add.s32 	%r113, %r113, %r74;
	selp.u32 	%r75, 1, 0, %p5;
	add.s32 	%r114, %r114, %r75;
	min.s32 	%r76, %r68, %r72;
	mul.wide.u32 	%rd13, %r115, 4;
	add.s64 	%rd14, %rd1, %rd13;
	st.global.u32 	[%rd14], %r76;
	add.s32 	%r115, %r115, 1;
	setp.lt.s32 	%p7, %r113, %r10;
	setp.lt.s32 	%p8, %r114, %r12;
	and.pred  	%p9, %p7, %p8;
	@%p9 bra 	$L__BB1_27;
	bra.uni 	$L__BB1_6;

}
	// .globl	_Z15CoRankMergeSortPiS_ii
.visible .entry _Z15CoRankMergeSortPiS_ii(
	.param .u64 .ptr .align 1 _Z15CoRankMergeSortPiS_ii_param_0,
	.param .u64 .ptr .align 1 _Z15CoRankMergeSortPiS_ii_param_1,
	.param .u32 _Z15CoRankMergeSortPiS_ii_param_2,
	.param .u32 _Z15CoRankMergeSortPiS_ii_param_3
)
{
	.reg .pred 	%p<42>;
	.reg .b32 	%r<175>;
	.reg .b64 	%rd<96>;

	ld.param.u64 	%rd27, [_Z15CoRankMergeSortPiS_ii_param_0];
	ld.param.u64 	%rd28, [_Z15CoRankMergeSortPiS_ii_param_1];
	ld.param.u32 	%r73, [_Z15CoRankMergeSortPiS_ii_param_2];
	ld.param.u32 	%r74, [_Z15CoRankMergeSortPiS_ii_param_3];
	cvta.to.global.u64 	%rd1, %rd28;
	mov.u32 	%r75, %ctaid.x;
	mov.u32 	%r76, %ntid.x;
	mov.u32 	%r77, %tid.x;
	mad.lo.s32 	%r1, %r75, %r76, %r77;
	mov.u32 	%r78, %nctaid.x;
	shl.b32 	%r2, %r74, 1;
	add.s32 	%r79, %r73, %r2;
	add.s32 	%r80, %r79, -1;
	div.s32 	%r81, %r80, %r2;
	mad.lo.s32 	%r82, %r76, %r78, %r81;
	add.s32 	%r83, %r82, -1;
	div.s32 	%r3, %r83, %r81;
	div.s32 	%r4, %r1, %r3;
	setp.ge.s32 	%p1, %r4, %r81;
	@%p1 bra 	$L__BB2_34;
	cvta.to.global.u64 	%rd2, %rd27;
	mul.lo.s32 	%r84, %r4, %r74;
	shl.b32 	%r5, %r84, 1;
	add.s32 	%r85, %r5, %r2;
	min.s32 	%r86, %r85, %r73;
	sub.s32 	%r87, %r86, %r5;
	add.s32 	%r88, %r3, %r87;
	add.s32 	%r89, %r88, -1;
	div.s32 	%r90, %r89, %r3;
	rem.s32 	%r91, %r1, %r3;
	mul.lo.s32 	%r6, %r90, %r91;
	add.s32 	%r92, %r6, %r90;
	min.s32 	%r7, %r92, %r87;
	add.s32 	%r8, %r6, %r5;
	sub.s32 	%r93, %r85, %r74;
	setp.gt.s32 	%p2, %r73, %r5;
	sub.s32 	%r94, %r73, %r5;
	min.s32 	%r95, %r74, %r94;
	selp.b32 	%r9, %r95, 0, %p2;
	setp.gt.s32 	%p3, %r73, %r93;
	sub.s32 	%r96, %r73, %r93;
	min.s32 	%r97, %r74, %r96;
	selp.b32 	%r10, %r97, 0, %p3;
	mul.wide.s32 	%rd29, %r5, 4;
	add.s64 	%rd3, %rd2, %rd29;
	mul.wide.s32 	%rd4, %r74, 4;
	add.s64 	%rd5, %rd3, %rd4;
	min.s32 	%r152, %r6, %r9;
	sub.s32 	%r153, %r6, %r152;
	setp.lt.s32 	%p4, %r6, %r10;
	sub.s32 	%r98, %r6, %r10;
	selp.b32 	%r154, 0, %r98, %p4;
	setp.lt.s32 	%p5, %r6, %r9;
	sub.s32 	%r99, %r6, %r9;
	selp.b32 	%r155, 0, %r99, %p5;
$L__BB2_2:
	mov.u32 	%r16, %r153;
	mov.u32 	%r15, %r152;
	setp.lt.s32 	%p6, %r15, 1;
	setp.ge.s32 	%p7, %r16, %r10;
	or.pred  	%p8, %p6, %p7;
	@%p8 bra 	$L__BB2_5;
	add.s32 	%r100, %r15, -1;
	mul.wide.u32 	%rd30, %r100, 4;
	add.s64 	%rd31, %rd3, %rd30;
	ld.global.u32 	%r101, [%rd31];
	mul.wide.s32 	%rd32, %r16, 4;
	add.s64 	%rd33, %rd5, %rd32;
	ld.global.u32 	%r102, [%rd33];
	setp.le.s32 	%p9, %r101, %r102;
	@%p9 bra 	$L__BB2_5;
	sub.s32 	%r149, %r15, %r154;
	add.s32 	%r150, %r149, 1;
	shr.s32 	%r151, %r150, 1;
	add.s32 	%r153, %r151, %r16;
	sub.s32 	%r152, %r15, %r151;
	mov.u32 	%r155, %r16;
	bra.uni 	$L__BB2_2;
$L__BB2_5:
	setp.lt.s32 	%p10, %r16, 1;
	setp.ge.s32 	%p11, %r15, %r9;
	mul.wide.s32 	%rd34, %r15, 4;
	add.s64 	%rd6, %rd3, %rd34;
	or.pred  	%p12, %p10, %p11;
	@%p12 bra 	$L__BB2_8;
	add.s32 	%r103, %r16, -1;
	mul.wide.u32 	%rd35, %r103, 4;
	add.s64 	%rd36, %rd5, %rd35;
	ld.global.u32 	%r104, [%rd36];
	ld.global.u32 	%r105, [%rd6];
	setp.lt.s32 	%p13, %r104, %r105;
	@%p13 bra 	$L__BB2_8;
	sub.s32 	%r106, %r16, %r155;
	add.s32 	%r107, %r106, 1;
	shr.s32 	%r108, %r107, 1;
	add.s32 	%r152, %r108, %r15;
	sub.s32 	%r153, %r16, %r108;
	mov.u32 	%r154, %r15;
	bra.uni 	$L__BB2_2;
$L__BB2_8:
	min.s32 	%r156, %r7, %r9;
	sub.s32 	%r157, %r7, %r156;
	setp.lt.s32 	%p14, %r7, %r10;
	sub.s32 	%r109, %r7, %r10;
	selp.b32 	%r158, 0, %r109, %p14;
	setp.lt.s32 	%p15, %r7, %r9;
	sub.s32 	%r110, %r7, %r9;
	selp.b32 	%r159, 0, %r110, %p15;
$L__BB2_9:
	mov.u32 	%r28, %r157;
	mov.u32 	%r27, %r156;
	setp.lt.s32 	%p16, %r27, 1;
	setp.ge.s32 	%p17, %r28, %r10;
	or.pred  	%p18, %p16, %p17;
	@%p18 bra 	$L__BB2_12;
	add.s32 	%r111, %r27, -1;
	mul.wide.u32 	%rd37, %r111, 4;
	add.s64 	%rd38, %rd3, %rd37;
	ld.global.u32 	%r112, [%rd38];
	mul.wide.s32 	%rd39, %r28, 4;
	add.s64 	%rd40, %rd5, %rd39;
	ld.global.u32 	%r113, [%rd40];
	setp.le.s32 	%p19, %r112, %r113;
	@%p19 bra 	$L__BB2_12;
	sub.s32 	%r146, %r27, %r158;
	add.s32 	%r147, %r146, 1;
	shr.s32 	%r148, %r147, 1;
	add.s32 	%r157, %r148, %r28;
	sub.s32 	%r156, %r27, %r148;
	mov.u32 	%r159, %r28;
	bra.uni 	$L__BB2_9;
$L__BB2_12:
	setp.lt.s32 	%p20, %r28, 1;
	setp.ge.s32 	%p21, %r27, %r9;
	or.pred  	%p22, %p20, %p21;
	@%p22 bra 	$L__BB2_15;
	add.s32 	%r114, %r28, -1;
	mul.wide.u32 	%rd41, %r114, 4;
	add.s64 	%rd42, %rd5, %rd41;
	ld.global.u32 	%r115, [%rd42];
	mul.wide.s32 	%rd43, %r27, 4;
	add.s64 	%rd44, %rd3, %rd43;
	ld.global.u32 	%r116, [%rd44];
	setp.lt.s32 	%p23, %r115, %r116;
	@%p23 bra 	$L__BB2_15;
	sub.s32 	%r117, %r28, %r159;
	add.s32 	%r118, %r117, 1;
	shr.s32 	%r119, %r118, 1;
	add.s32 	%r156, %r119, %r27;
	sub.s32 	%r157, %r28, %r119;
	mov.u32 	%r158, %r27;
	bra.uni 	$L__BB2_9;
$L__BB2_15:
	sub.s32 	%r120, %r6, %r15;
	sub.s32 	%r121, %r7, %r27;
	min.s32 	%r35, %r120, %r10;
	min.s32 	%r36, %r121, %r10;
	setp.ge.s32 	%p24, %r8, %r73;
	@%p24 bra 	$L__BB2_34;
	max.s32 	%r37, %r36, 0;
	max.s32 	%r38, %r35, 0;
	sub.s32 	%r39, %r27, %r15;
	sub.s32 	%r40, %r37, %r38;
	min.s32 	%r123, %r39, %r40;
	setp.lt.s32 	%p25, %r123, 1;
	mov.b32 	%r163, 0;
	mov.u32 	%r164, %r163;
	mov.u32 	%r165, %r163;
	@%p25 bra 	$L__BB2_19;
	mul.wide.s32 	%rd45, %r8, 4;
	add.s64 	%rd7, %rd1, %rd45;
	mul.wide.u32 	%rd46, %r38, 4;
	add.s64 	%rd8, %rd5, %rd46;
	mov.b32 	%r165, 0;
	mov.u32 	%r164, %r165;
	mov.u32 	%r163, %r165;
$L__BB2_18:
	mul.wide.u32 	%rd47, %r163, 4;
	add.s64 	%rd48, %rd6, %rd47;
	ld.global.u32 	%r125, [%rd48];
	mul.wide.u32 	%rd49, %r164, 4;
	add.s64 	%rd50, %rd8, %rd49;
	ld.global.u32 	%r127, [%rd50];
	setp.gt.s32 	%p26, %r125, %r127;
	setp.le.s32 	%p27, %r125, %r127;
	selp.u32 	%r129, 1, 0, %p27;
	add.s32 	%r163, %r163, %r129;
	selp.u32 	%r130, 1, 0, %p26;
	add.s32 	%r164, %r164, %r130;
	min.s32 	%r131, %r125, %r127;
	mul.wide.u32 	%rd51, %r165, 4;
	add.s64 	%rd52, %rd7, %rd51;
	st.global.u32 	[%rd52], %r131;
	add.s32 	%r165, %r165, 1;
	setp.lt.s32 	%p28, %r163, %r39;
	setp.lt.s32 	%p29, %r164, %r40;
	and.pred  	%p30, %p28, %p29;
	@%p30 bra 	$L__BB2_18;
$L__BB2_19:
	setp.eq.s32 	%p31, %r163, %r39;
	@%p31 bra 	$L__BB2_27;
	setp.ge.s32 	%p32, %r163, %r39;
	@%p32 bra 	$L__BB2_34;
	add.s32 	%r50, %r163, %r15;
	sub.s32 	%r132, %r27, %r50;
	and.b32  	%r51, %r132, 3;
	setp.eq.s32 	%p33, %r51, 0;
	@%p33 bra 	$L__BB2_24;
	mul.wide.s32 	%rd53, %r8, 4;
	mul.wide.u32 	%rd54, %r165, 4;
	add.s64 	%rd55, %rd53, %rd54;
	add.s64 	%rd92, %rd1, %rd55;
	mul.wide.u32 	%rd57, %r163, 4;
	add.s64 	%rd58, %rd29, %rd57;
	add.s64 	%rd59, %rd2, %rd58;
	mul.wide.s32 	%rd60, %r15, 4;
	add.s64 	%rd91, %rd59, %rd60;
	neg.s32 	%r166, %r51;
	add.s32 	%r165, %r165, %r51;
	add.s32 	%r163, %r163, %r51;
$L__BB2_23:
	.pragma "nounroll";
	ld.global.u32 	%r133, [%rd91];
	st.global.u32 	[%rd92], %r133;
	add.s64 	%rd92, %rd92, 4;
	add.s64 	%rd91, %rd91, 4;
	add.s32 	%r166, %r166, 1;
	setp.ne.s32 	%p34, %r166, 0;
	@%p34 bra 	$L__BB2_23;
$L__BB2_24:
	sub.s32 	%r134, %r50, %r27;
	setp.gt.u32 	%p35, %r134, -4;
	@%p35 bra 	$L__BB2_34;
	add.s64 	%rd62, %rd29, %rd2;
	mul.wide.s32 	%rd63, %r15, 4;
	add.s64 	%rd64, %rd62, %rd63;
	add.s64 	%rd15, %rd64, 8;
	mul.wide.s32 	%rd65, %r8, 4;
	mul.wide.u32 	%rd66, %r165, 4;
	add.s64 	%rd67, %rd65, %rd66;
	add.s64 	%rd68, %rd67, %rd1;
	add.s64 	%rd95, %rd68, 8;
$L__BB2_26:
	mul.wide.s32 	%rd69, %r163, 4;
	add.s64 	%rd70, %rd15, %rd69;
	ld.global.u32 	%r135, [%rd70+-8];
	st.global.u32 	[%rd95+-8], %r135;
	ld.global.u32 	%r136, [%rd70+-4];
	st.global.u32 	[%rd95+-4], %r136;
	ld.global.u32 	%r137, [%rd70];
	st.global.u32 	[%rd95], %r137;
	ld.global.u32 	%r138, [%rd70+4];
	st.global.u32 	[%rd95+4], %r138;
	add.s32 	%r163, %r163, 4;
	add.s64 	%rd95, %rd95, 16;
	setp.lt.s32 	%p36, %r163, %r39;
	@%p36 bra 	$L__BB2_26;
	bra.uni 	$L__BB2_34;
$L__BB2_27:
	setp.ge.s32 	%p37, %r164, %r40;
	@%p37 bra 	$L__BB2_34;
	add.s32 	%r59, %r164, %r38;
	sub.s32 	%r139, %r37, %r59;
	and.b32  	%r60, %r139, 3;
	setp.eq.s32 	%p38, %r60, 0;
	@%p38 bra 	$L__BB2_31;
	mul.wide.s32 	%rd71, %r8, 4;
	mul.wide.u32 	%rd72, %r165, 4;
	add.s64 	%rd73, %rd71, %rd72;
	add.s64 	%rd93, %rd1, %rd73;
	add.s64 	%rd75, %rd4, %rd29;
	add.s64 	%rd76, %rd2, %rd75;
	mul.wide.u32 	%rd77, %r38, 4;
	add.s64 	%rd18, %rd76, %rd77;
	neg.s32 	%r169, %r60;
	add.s32 	%r165, %r165, %r60;
$L__BB2_30:
	.pragma "nounroll";
	mul.wide.s32 	%rd78, %r164, 4;
	add.s64 	%rd79, %rd18, %rd78;
	ld.global.u32 	%r140, [%rd79];
	st.global.u32 	[%rd93], %r140;
	add.s32 	%r164, %r164, 1;
	add.s64 	%rd93, %rd93, 4;
	add.s32 	%r169, %r169, 1;
	setp.ne.s32 	%p39, %r169, 0;
	@%p39 bra 	$L__BB2_30;
$L__BB2_31:
	sub.s32 	%r141, %r59, %r37;
	setp.gt.u32 	%p40, %r141, -4;
	@%p40 bra 	$L__BB2_34;
	add.s64 	%rd81, %rd4, %rd29;
	add.s64 	%rd82, %rd81, %rd2;
	mul.wide.u32 	%rd83, %r38, 4;
	add.s64 	%rd84, %rd82, %rd83;
	add.s64 	%rd21, %rd84, 8;
	mul.wide.s32 	%rd85, %r8, 4;
	mul.wide.u32 	%rd86, %r165, 4;
	add.s64 	%rd87, %rd85, %rd86;
	add.s64 	%rd88, %rd87, %rd1;
	add.s64 	%rd94, %rd88, 8;
$L__BB2_33:
	mul.wide.s32 	%rd89, %r164, 4;
	add.s64 	%rd90, %rd21, %rd89;
	ld.global.u32 	%r142, [%rd90+-8];
	st.global.u32 	[%rd94+-8], %r142;
	ld.global.u32 	%r143, [%rd90+-4];
	st.global.u32 	[%rd94+-4], %r143;
	ld.global.u32 	%r144, [%rd90];
	st.global.u32 	[%rd94], %r144;
	ld.global.u32 	%r145, [%rd90+4];
	st.global.u32 	[%rd94+4], %r145;
	add.s32 	%r164, %r164, 4;
	add.s64 	%rd94, %rd94, 16;
	setp.lt.s32 	%p41, %r164, %r40;
	@%p41 bra 	$L__BB2_33;
$L__BB2_34:
	ret;

}


// ===== COMPILED SASS (sm_100) =====

	.target	sm_100

	.elftype	@"ET_EXEC"


//--------------------- .note.nv.tkinfo           --------------------------
	.section	.note.nv.tkinfo,"",@"SHT_NOTE"
	.sectionflags	@"SHF_NOTE_NV_TKINFO"
	.tkinfo
        /*0018*/ 	.word	0x00000002
        /*0030*/ 	.string	""
        /*0030*/ 	.string	"ptxas"
        /*0030*/ 	.string	"Cuda compilation tools, release 13.0, V13.0.88"
        /*0030*/ 	.string	"Build cuda_13.0.r13.0/compiler.36424714_0"
        /*0030*/ 	.string	"-arch sm_100 -m 64 "



//--------------------- .note.nv.cuinfo           --------------------------
	.section	.note.nv.cuinfo,"",@"SHT_NOTE"
	.sectionflags	@"SHF_NOTE_NV_CUINFO"
        /*0018*/ 	.short	0x0002
        /*001a*/ 	.short	0x0064
        /*001c*/ 	.short	0x0082
	.zero		2


//--------------------- .nv.info                  --------------------------
	.section	.nv.info,"",@"SHT_CUDA_INFO"
	.align	4


	//----- nvinfo : EIATTR_REGCOUNT
	.align		4
        /*0000*/ 	.byte	0x04, 0x2f
        /*0002*/ 	.short	(.L_1 - .L_0)
	.align		4
.L_0:
        /*0004*/ 	.word	index@(_Z12MergeSortGPUPiS_ii)
        /*0008*/ 	.word	0x0000001a


	//----- nvinfo : EIATTR_FRAME_SIZE
	.align		4
.L_1:
        /*000c*/ 	.byte	0x04, 0x11
        /*000e*/ 	.short	(.L_3 - .L_2)
	.align		4
.L_2:
        /*0010*/ 	.word	index@(_Z12MergeSortGPUPiS_ii)
        /*0014*/ 	.word	0x00000000


	//----- nvinfo : EIATTR_REGCOUNT
	.align		4
.L_3:
        /*0018*/ 	.byte	0x04, 0x2f
        /*001a*/ 	.short	(.L_5 - .L_4)
	.align		4
.L_4:
        /*001c*/ 	.word	index@(_Z21sharedMemoryMergeSortPiS_i)
        /*0020*/ 	.word	0x00000020


	//----- nvinfo : EIATTR_FRAME_SIZE
	.align		4
.L_5:
        /*0024*/ 	.byte	0x04, 0x11
        /*0026*/ 	.short	(.L_7 - .L_6)
	.align		4
.L_6:
        /*0028*/ 	.word	index@(_Z21sharedMemoryMergeSortPiS_i)
        /*002c*/ 	.word	0x00000000


	//----- nvinfo : EIATTR_REGCOUNT
	.align		4
.L_7:
        /*0030*/ 	.byte	0x04, 0x2f
        /*0032*/ 	.short	(.L_9 - .L_8)
	.align		4
.L_8:
        /*0034*/ 	.word	index@(_Z15CoRankMergeSortPiS_ii)
        /*0038*/ 	.word	0x00000020


	//----- nvinfo : EIATTR_FRAME_SIZE
	.align		4
.L_9:
        /*003c*/ 	.byte	0x04, 0x11
        /*003e*/ 	.short	(.L_11 - .L_10)
	.align		4
.L_10:
        /*0040*/ 	.word	index@(_Z15CoRankMergeSortPiS_ii)
        /*0044*/ 	.word	0x00000000


	//----- nvinfo : EIATTR_MIN_STACK_SIZE
	.align		4
.L_11:
        /*0048*/ 	.byte	0x04, 0x12
        /*004a*/ 	.short	(.L_13 - .L_12)
	.align		4
.L_12:
        /*004c*/ 	.word	index@(_Z15CoRankMergeSortPiS_ii)
        /*0050*/ 	.word	0x00000000


	//----- nvinfo : EIATTR_MIN_STACK_SIZE
	.align		4
.L_13:
        /*0054*/ 	.byte	0x04, 0x12
        /*0056*/ 	.short	(.L_15 - .L_14)
	.align		4
.L_14:
        /*0058*/ 	.word	index@(_Z21sharedMemoryMergeSortPiS_i)
        /*005c*/ 	.word	0x00000000


	//----- nvinfo : EIATTR_MIN_STACK_SIZE
	.align		4
.L_15:
        /*0060*/ 	.byte	0x04, 0x12
        /*0062*/ 	.short	(.L_17 - .L_16)
	.align		4
.L_16:
        /*0064*/ 	.word	index@(_Z12MergeSortGPUPiS_ii)
        /*0068*/ 	.word	0x00000000
.L_17:


//--------------------- .nv.compat                --------------------------
	.section	.nv.compat,"",@"SHT_CUDA_COMPAT_INFO"
	.align	4
        /*0000*/ 	.byte	0x02, 0x09, 0x00, 0x00, 0x02, 0x02, 0x01, 0x00, 0x02, 0x05, 0x05, 0x00, 0x03, 0x07, 0x01, 0x01
        /*0010*/ 	.byte	0x02, 0x03, 0x00, 0x00, 0x02, 0x06, 0x01, 0x00, 0x04, 0x0b, 0x08, 0x00, 0x09, 0x00, 0x00, 0x00
        /*0020*/ 	.byte	0x00, 0x00, 0x00, 0x00


//--------------------- .nv.info._Z15CoRankMergeSortPiS_ii --------------------------
	.section	.nv.info._Z15CoRankMergeSortPiS_ii,"",@"SHT_CUDA_INFO"
	.sectionflags	@""
	.align	4


	//----- nvinfo : EIATTR_CUDA_API_VERSION
	.align		4
        /*0000*/ 	.byte	0x04, 0x37
        /*0002*/ 	.short	(.L_19 - .L_18)
.L_18:
        /*0004*/ 	.word	0x00000082


	//----- nvinfo : EIATTR_KPARAM_INFO
	.align		4
.L_19:
        /*0008*/ 	.byte	0x04, 0x17
        /*000a*/ 	.short	(.L_21 - .L_20)
.L_20:
        /*000c*/ 	.word	0x00000000
        /*0010*/ 	.short	0x0003
        /*0012*/ 	.short	0x0014
        /*0014*/ 	.byte	0x00, 0xf0, 0x11, 0x00


	//----- nvinfo : EIATTR_KPARAM_INFO
	.align		4
.L_21:
        /*0018*/ 	.byte	0x04, 0x17
        /*001a*/ 	.short	(.L_23 - .L_22)
.L_22:
        /*001c*/ 	.word	0x00000000
        /*0020*/ 	.short	0x0002
        /*0022*/ 	.short	0x0010
        /*0024*/ 	.byte	0x00, 0xf0, 0x11, 0x00


	//----- nvinfo : EIATTR_KPARAM_INFO
	.align		4
.L_23:
        /*0028*/ 	.byte	0x04, 0x17
        /*002a*/ 	.short	(.L_25 - .L_24)
.L_24:
        /*002c*/ 	.word	0x00000000
        /*0030*/ 	.short	0x0001
        /*0032*/ 	.short	0x0008
        /*0034*/ 	.byte	0x00, 0xf5, 0x21, 0x00


	//----- nvinfo : EIATTR_KPARAM_INFO
	.align		4
.L_25:
        /*0038*/ 	.byte	0x04, 0x17
        /*003a*/ 	.short	(.L_27 - .L_26)
.L_26:
        /*003c*/ 	.word	0x00000000
        /*0040*/ 	.short	0x0000
        /*0042*/ 	.short	0x0000
        /*0044*/ 	.byte	0x00, 0xf5, 0x21, 0x00


	//----- nvinfo : EIATTR_SPARSE_MMA_MASK
	.align		4
.L_27:
        /*0048*/ 	.byte	0x03, 0x50
        /*004a*/ 	.short	0x0000


	//----- nvinfo : EIATTR_MAXREG_COUNT
	.align		4
        /*004c*/ 	.byte	0x03, 0x1b
        /*004e*/ 	.short	0x00ff


	//----- nvinfo : EIATTR_MERCURY_ISA_VERSION
	.align		4
        /*0050*/ 	.byte	0x03, 0x5f
        /*0052*/ 	.short	0x0101


	//----- nvinfo : EIATTR_VRC_CTA_INIT_COUNT
	.align		4
        /*0054*/ 	.byte	0x02, 0x4a
	.zero		1
	.zero		1


	//----- nvinfo : EIATTR_EXIT_INSTR_OFFSETS
	.align		4
        /*0058*/ 	.byte	0x04, 0x1c
        /*005a*/ 	.short	(.L_29 - .L_28)


	//   ....[0]....
.L_28:
        /*005c*/ 	.word	0x00000590


	//   ....[1]....
        /*0060*/ 	.word	0x00000de0


	//   ....[2]....
        /*0064*/ 	.word	0x00001090


	//   ....[3]....
        /*0068*/ 	.word	0x000012d0


	//   ....[4]....
        /*006c*/ 	.word	0x000018e0


	//   ....[5]....
        /*0070*/ 	.word	0x00001980


	//   ....[6]....
        /*0074*/ 	.word	0x000019a0


	//   ....[7]....
        /*0078*/ 	.word	0x00001ba0


	//   ....[8]....
        /*007c*/ 	.word	0x000021d0


	//   ....[9]....
        /*0080*/ 	.word	0x00002270


	//----- nvinfo : EIATTR_CRS_STACK_SIZE
	.align		4
.L_29:
        /*0084*/ 	.byte	0x04, 0x1e
        /*0086*/ 	.short	(.L_31 - .L_30)
.L_30:
        /*0088*/ 	.word	0x00000000


	//----- nvinfo : EIATTR_CBANK_PARAM_SIZE
	.align		4
.L_31:
        /*008c*/ 	.byte	0x03, 0x19
        /*008e*/ 	.short	0x0018


	//----- nvinfo : EIATTR_PARAM_CBANK
	.align		4
        /*0090*/ 	.byte	0x04, 0x0a
        /*0092*/ 	.short	(.L_33 - .L_32)
	.align		4
.L_32:
        /*0094*/ 	.word	index@(.nv.constant0._Z15CoRankMergeSortPiS_ii)
        /*0098*/ 	.short	0x0380
        /*009a*/ 	.short	0x0018


	//----- nvinfo : EIATTR_SW_WAR
	.align		4
.L_33:
        /*009c*/ 	.byte	0x04, 0x36
        /*009e*/ 	.short	(.L_35 - .L_34)
.L_34:
        /*00a0*/ 	.word	0x00000008
.L_35:


//--------------------- .nv.info._Z21sharedMemoryMergeSortPiS_i --------------------------
	.section	.nv.info._Z21sharedMemoryMergeSortPiS_i,"",@"SHT_CUDA_INFO"
	.sectionflags	@""
	.align	4


	//----- nvinfo : EIATTR_CUDA_API_VERSION
	.align		4
        /*0000*/ 	.byte	0x04, 0x37
        /*0002*/ 	.short	(.L_37 - .L_36)
.L_36:
        /*0004*/ 	.word	0x00000082


	//----- nvinfo : EIATTR_KPARAM_INFO
	.align		4
.L_37:
        /*0008*/ 	.byte	0x04, 0x17
        /*000a*/ 	.short	(.L_39 - .L_38)
.L_38:
        /*000c*/ 	.word	0x00000000
        /*0010*/ 	.short	0x0002
        /*0012*/ 	.short	0x0010
        /*0014*/ 	.byte	0x00, 0xf0, 0x11, 0x00


	//----- nvinfo : EIATTR_KPARAM_INFO
	.align		4
.L_39:
        /*0018*/ 	.byte	0x04, 0x17
        /*001a*/ 	.short	(.L_41 - .L_40)
.L_40:
        /*001c*/ 	.word	0x00000000
        /*0020*/ 	.short	0x0001
        /*0022*/ 	.short	0x0008
        /*0024*/ 	.byte	0x00, 0xf5, 0x21, 0x00


	//----- nvinfo : EIATTR_KPARAM_INFO
	.align		4
.L_41:
        /*0028*/ 	.byte	0x04, 0x17
        /*002a*/ 	.short	(.L_43 - .L_42)
.L_42:
        /*002c*/ 	.word	0x00000000
        /*0030*/ 	.short	0x0000
        /*0032*/ 	.short	0x0000
        /*0034*/ 	.byte	0x00, 0xf5, 0x21, 0x00


	//----- nvinfo : EIATTR_SPARSE_MMA_MASK
	.align		4
.L_43:
        /*0038*/ 	.byte	0x03, 0x50
        /*003a*/ 	.short	0x0000


	//----- nvinfo : EIATTR_MAXREG_COUNT
	.align		4
        /*003c*/ 	.byte	0x03, 0x1b
        /*003e*/ 	.short	0x00ff


	//----- nvinfo : EIATTR_NUM_BARRIERS
	.align		4
        /*0040*/ 	.byte	0x02, 0x4c
        /*0042*/ 	.byte	0x01
	.zero		1


	//----- nvinfo : EIATTR_MERCURY_ISA_VERSION
	.align		4
        /*0044*/ 	.byte	0x03, 0x5f
        /*0046*/ 	.short	0x0101


	//----- nvinfo : EIATTR_VRC_CTA_INIT_COUNT
	.align		4
        /*0048*/ 	.byte	0x02, 0x4a
	.zero		1
	.zero		1


	//----- nvinfo : EIATTR_EXIT_INSTR_OFFSETS
	.align		4
        /*004c*/ 	.byte	0x04, 0x1c
        /*004e*/ 	.short	(.L_45 - .L_44)


	//   ....[0]....
.L_44:
        /*0050*/ 	.word	0x00001950


	//   ....[1]....
        /*0054*/ 	.word	0x00001980


	//----- nvinfo : EIATTR_CRS_STACK_SIZE
	.align		4
.L_45:
        /*0058*/ 	.byte	0x04, 0x1e
        /*005a*/ 	.short	(.L_47 - .L_46)
.L_46:
        /*005c*/ 	.word	0x00000000


	//----- nvinfo : EIATTR_CBANK_PARAM_SIZE
	.align		4
.L_47:
        /*0060*/ 	.byte	0x03, 0x19
        /*0062*/ 	.short	0x0014


	//----- nvinfo : EIATTR_PARAM_CBANK
	.align		4
        /*0064*/ 	.byte	0x04, 0x0a
        /*0066*/ 	.short	(.L_49 - .L_48)
	.align		4
.L_48:
        /*0068*/ 	.word	index@(.nv.constant0._Z21sharedMemoryMergeSortPiS_i)
        /*006c*/ 	.short	0x0380
        /*006e*/ 	.short	0x0014


	//----- nvinfo : EIATTR_SW_WAR
	.align		4
.L_49:
        /*0070*/ 	.byte	0x04, 0x36
        /*0072*/ 	.short	(.L_51 - .L_50)
.L_50:
        /*0074*/ 	.word	0x00000008
.L_51:


//--------------------- .nv.info._Z12MergeSortGPUPiS_ii --------------------------
	.section	.nv.info._Z12MergeSortGPUPiS_ii,"",@"SHT_CUDA_INFO"
	.sectionflags	@""
	.align	4


	//----- nvinfo : EIATTR_CUDA_API_VERSION
	.align		4
        /*0000*/ 	.byte	0x04, 0x37
        /*0002*/ 	.short	(.L_53 - .L_52)
.L_52:
        /*0004*/ 	.word	0x00000082


	//----- nvinfo : EIATTR_KPARAM_INFO
	.align		4
.L_53:
        /*0008*/ 	.byte	0x04, 0x17
        /*000a*/ 	.short	(.L_55 - .L_54)
.L_54:
        /*000c*/ 	.word	0x00000000
        /*0010*/ 	.short	0x0003
        /*0012*/ 	.short	0x0014
        /*0014*/ 	.byte	0x00, 0xf0, 0x11, 0x00


	//----- nvinfo : EIATTR_KPARAM_INFO
	.align		4
.L_55:
        /*0018*/ 	.byte	0x04, 0x17
        /*001a*/ 	.short	(.L_57 - .L_56)
.L_56:
        /*001c*/ 	.word	0x00000000
        /*0020*/ 	.short	0x0002
        /*0022*/ 	.short	0x0010
        /*0024*/ 	.byte	0x00, 0xf0, 0x11, 0x00


	//----- nvinfo : EIATTR_KPARAM_INFO
	.align		4
.L_57:
        /*0028*/ 	.byte	0x04, 0x17
        /*002a*/ 	.short	(.L_59 - .L_58)
.L_58:
        /*002c*/ 	.word	0x00000000
        /*0030*/ 	.short	0x0001
        /*0032*/ 	.short	0x0008
        /*0034*/ 	.byte	0x00, 0xf5, 0x21, 0x00


	//----- nvinfo : EIATTR_KPARAM_INFO
	.align		4
.L_59:
        /*0038*/ 	.byte	0x04, 0x17
        /*003a*/ 	.short	(.L_61 - .L_60)
.L_60:
        /*003c*/ 	.word	0x00000000
        /*0040*/ 	.short	0x0000
        /*0042*/ 	.short	0x0000
        /*0044*/ 	.byte	0x00, 0xf5, 0x21, 0x00


	//----- nvinfo : EIATTR_SPARSE_MMA_MASK
	.align		4
.L_61:
        /*0048*/ 	.byte	0x03, 0x50
        /*004a*/ 	.short	0x0000


	//----- nvinfo : EIATTR_MAXREG_COUNT
	.align		4
        /*004c*/ 	.byte	0x03, 0x1b
        /*004e*/ 	.short	0x00ff


	//----- nvinfo : EIATTR_MERCURY_ISA_VERSION
	.align		4
        /*0050*/ 	.byte	0x03, 0x5f
        /*0052*/ 	.short	0x0101


	//----- nvinfo : EIATTR_VRC_CTA_INIT_COUNT
	.align		4
        /*0054*/ 	.byte	0x02, 0x4a
	.zero		1
	.zero		1


	//----- nvinfo : EIATTR_EXIT_INSTR_OFFSETS
	.align		4
        /*0058*/ 	.byte	0x04, 0x1c
        /*005a*/ 	.short	(.L_63 - .L_62)


	//   ....[0]....
.L_62:
        /*005c*/ 	.word	0x000000c0


	//   ....[1]....
        /*0060*/ 	.word	0x000008a0


	//   ....[2]....
        /*0064*/ 	.word	0x000009e0


	//   ....[3]....
        /*0068*/ 	.word	0x00000b50


	//----- nvinfo : EIATTR_CRS_STACK_SIZE
	.align		4
.L_63:
        /*006c*/ 	.byte	0x04, 0x1e
        /*006e*/ 	.short	(.L_65 - .L_64)
.L_64:
        /*0070*/ 	.word	0x00000000


	//----- nvinfo : EIATTR_CBANK_PARAM_SIZE
	.align		4
.L_65:
        /*0074*/ 	.byte	0x03, 0x19
        /*0076*/ 	.short	0x0018


	//----- nvinfo : EIATTR_PARAM_CBANK
	.align		4
        /*0078*/ 	.byte	0x04, 0x0a
        /*007a*/ 	.short	(.L_67 - .L_66)
	.align		4
.L_66:
        /*007c*/ 	.word	index@(.nv.constant0._Z12MergeSortGPUPiS_ii)
        /*0080*/ 	.short	0x0380
        /*0082*/ 	.short	0x0018


	//----- nvinfo : EIATTR_SW_WAR
	.align		4
.L_67:
        /*0084*/ 	.byte	0x04, 0x36
        /*0086*/ 	.short	(.L_69 - .L_68)
.L_68:
        /*0088*/ 	.word	0x00000008
.L_69:


//--------------------- .nv.callgraph             --------------------------
	.section	.nv.callgraph,"",@"SHT_CUDA_CALLGRAPH"
	.align	4
	.sectionentsize	8
	.align		4
        /*0000*/ 	.word	0x00000000
	.align		4
        /*0004*/ 	.word	0xffffffff
	.align		4
        /*0008*/ 	.word	0x00000000
	.align		4
        /*000c*/ 	.word	0xfffffffe
	.align		4
        /*0010*/ 	.word	0x00000000
	.align		4
        /*0014*/ 	.word	0xfffffffd
	.align		4
        /*0018*/ 	.word	0x00000000
	.align		4
        /*001c*/ 	.word	0xfffffffc


//--------------------- .text._Z15CoRankMergeSortPiS_ii --------------------------
	.section	.text._Z15CoRankMergeSortPiS_ii,"ax",@progbits
	.align	128
        .global         _Z15CoRankMergeSortPiS_ii
        .type           _Z15CoRankMergeSortPiS_ii,@function
        .size           _Z15CoRankMergeSortPiS_ii,(.L_x_87 - _Z15CoRankMergeSortPiS_ii)
        .other          _Z15CoRankMergeSortPiS_ii,@"STO_CUDA_ENTRY STV_DEFAULT"
_Z15CoRankMergeSortPiS_ii:
.text._Z15CoRankMergeSortPiS_ii:
[----:B------:R-:W-:Y:S08]  /*0000*/  LDC R1, c[0x0][0x37c] ;  /* 0x0000df00ff017b82 */ /* 0x000ff00000000800 */
[----:B------:R-:W0:Y:S02]  /*0010*/  LDC.64 R8, c[0x0][0x390] ;  /* 0x0000e400ff087b82 */ /* 0x000e240000000a00 */
[----:B0-----:R-:W-:-:S05]  /*0020*/  IMAD.SHL.U32 R3, R9, 0x2, RZ ;  /* 0x0000000209037824 */ /* 0x001fca00078e00ff */
[-C--:B------:R-:W-:Y:S02]  /*0030*/  IABS R7, R3.reuse ;  /* 0x0000000300077213 */ /* 0x080fe40000000000 */
[----:B------:R-:W-:Y:S02]  /*0040*/  IADD3 R0, PT, PT, R3, -0x1, R8 ;  /* 0xffffffff03007810 */ /* 0x000fe40007ffe008 */
[----:B------:R-:W0:Y:S01]  /*0050*/  I2F.RP R2, R7 ;  /* 0x0000000700027306 */ /* 0x000e220000209400 */
[----:B------:R-:W-:-:S05]  /*0060*/  IABS R10, R3 ;  /* 0x00000003000a7213 */ /* 0x000fca0000000000 */
[----:B------:R-:W-:Y:S02]  /*0070*/  IMAD.MOV R10, RZ, RZ, -R10 ;  /* 0x000000ffff0a7224 */ /* 0x000fe400078e0a0a */
[----:B0-----:R-:W0:Y:S02]  /*0080*/  MUFU.RCP R2, R2 ;  /* 0x0000000200027308 */ /* 0x001e240000001000 */
[----:B0-----:R-:W-:Y:S01]  /*0090*/  VIADD R4, R2, 0xffffffe ;  /* 0x0ffffffe02047836 */ /* 0x001fe20000000000 */
[----:B------:R-:W-:Y:S02]  /*00a0*/  IABS R2, R0 ;  /* 0x0000000000027213 */ /* 0x000fe40000000000 */
[----:B------:R-:W-:-:S03]  /*00b0*/  LOP3.LUT R0, R0, R3, RZ, 0x3c, !PT ;  /* 0x0000000300007212 */ /* 0x000fc600078e3cff */
[----:B------:R0:W1:Y:S01]  /*00c0*/  F2I.FTZ.U32.TRUNC.NTZ R5, R4 ;  /* 0x0000000400057305 */ /* 0x000062000021f000 */
[----:B------:R-:W-:Y:S01]  /*00d0*/  ISETP.GE.AND P2, PT, R0, RZ, PT ;  /* 0x000000ff0000720c */ /* 0x000fe20003f46270 */
[----:B0-----:R-:W-:Y:S02]  /*00e0*/  HFMA2 R4, -RZ, RZ, 0, 0 ;  /* 0x00000000ff047431 */ /* 0x001fe400000001ff */
[----:B-1----:R-:W-:-:S04]  /*00f0*/  IMAD.MOV R6, RZ, RZ, -R5 ;  /* 0x000000ffff067224 */ /* 0x002fc800078e0a05 */
[----:B------:R-:W-:-:S04]  /*0100*/  IMAD R11, R6, R7, RZ ;  /* 0x00000007060b7224 */ /* 0x000fc800078e02ff */
[----:B------:R-:W-:-:S04]  /*0110*/  IMAD.HI.U32 R5, R5, R11, R4 ;  /* 0x0000000b05057227 */ /* 0x000fc800078e0004 */
[----:B------:R-:W-:Y:S02]  /*0120*/  IMAD.MOV.U32 R4, RZ, RZ, R10 ;  /* 0x000000ffff047224 */ /* 0x000fe400078e000a */
[----:B------:R-:W-:-:S04]  /*0130*/  IMAD.HI.U32 R5, R5, R2, RZ ;  /* 0x0000000205057227 */ /* 0x000fc800078e00ff */
[----:B------:R-:W-:-:S05]  /*0140*/  IMAD R2, R5, R4, R2 ;  /* 0x0000000405027224 */ /* 0x000fca00078e0202 */
[----:B------:R-:W-:-:S13]  /*0150*/  ISETP.GT.U32.AND P1, PT, R7, R2, PT ;  /* 0x000000020700720c */ /* 0x000fda0003f24070 */
[----:B------:R-:W-:Y:S02]  /*0160*/  @!P1 IMAD.IADD R2, R2, 0x1, -R7 ;  /* 0x0000000102029824 */ /* 0x000fe400078e0a07 */
[----:B------:R-:W-:Y:S01]  /*0170*/  @!P1 VIADD R5, R5, 0x1 ;  /* 0x0000000105059836 */ /* 0x000fe20000000000 */
[----:B------:R-:W-:Y:S02]  /*0180*/  ISETP.NE.AND P1, PT, R3, RZ, PT ;  /* 0x000000ff0300720c */ /* 0x000fe40003f25270 */
[----:B------:R-:W-:-:S13]  /*0190*/  ISETP.GE.U32.AND P0, PT, R2, R7, PT ;  /* 0x000000070200720c */ /* 0x000fda0003f06070 */
[----:B------:R-:W-:-:S05]  /*01a0*/  @P0 VIADD R5, R5, 0x1 ;  /* 0x0000000105050836 */ /* 0x000fca0000000000 */
[----:B------:R-:W-:Y:S02]  /*01b0*/  MOV R0, R5 ;  /* 0x0000000500007202 */ /* 0x000fe40000000f00 */
[----:B------:R-:W0:Y:S01]  /*01c0*/  LDC R5, c[0x0][0x360] ;  /* 0x0000d800ff057b82 */ /* 0x000e220000000800 */
[----:B------:R-:W0:Y:S02]  /*01d0*/  LDCU UR4, c[0x0][0x370] ;  /* 0x00006e00ff0477ac */ /* 0x000e240008000800 */
[----:B------:R-:W-:Y:S01]  /*01e0*/  @!P2 IMAD.MOV R0, RZ, RZ, -R0 ;  /* 0x000000ffff00a224 */ /* 0x000fe200078e0a00 */
[----:B------:R-:W-:-:S04]  /*01f0*/  @!P1 LOP3.LUT R0, RZ, R3, RZ, 0x33, !PT ;  /* 0x00000003ff009212 */ /* 0x000fc800078e33ff */
[-C--:B------:R-:W-:Y:S02]  /*0200*/  IABS R13, R0.reuse ;  /* 0x00000000000d7213 */ /* 0x080fe40000000000 */
[----:B------:R-:W-:Y:S02]  /*0210*/  IABS R12, R0 ;  /* 0x00000000000c7213 */ /* 0x000fe40000000000 */
[----:B------:R-:W1:Y:S02]  /*0220*/  I2F.RP R4, R13 ;  /* 0x0000000d00047306 */ /* 0x000e640000209400 */
[----:B------:R-:W-:Y:S01]  /*0230*/  IADD3 R12, PT, PT, RZ, -R12, RZ ;  /* 0x8000000cff0c7210 */ /* 0x000fe20007ffe0ff */
[----:B0-----:R-:W-:Y:S01]  /*0240*/  IMAD R2, R5, UR4, R0 ;  /* 0x0000000405027c24 */ /* 0x001fe2000f8e0200 */
[----:B------:R-:W0:Y:S04]  /*0250*/  S2UR UR4, SR_CTAID.X ;  /* 0x00000000000479c3 */ /* 0x000e280000002500 */
[----:B-1----:R-:W1:Y:S01]  /*0260*/  MUFU.RCP R4, R4 ;  /* 0x0000000400047308 */ /* 0x002e620000001000 */
[----:B------:R-:W-:-:S05]  /*0270*/  VIADD R11, R2, 0xffffffff ;  /* 0xffffffff020b7836 */ /* 0x000fca0000000000 */
[----:B------:R-:W-:Y:S02]  /*0280*/  IABS R2, R11 ;  /* 0x0000000b00027213 */ /* 0x000fe40000000000 */
[----:B------:R-:W-:-:S04]  /*0290*/  LOP3.LUT R11, R11, R0, RZ, 0x3c, !PT ;  /* 0x000000000b0b7212 */ /* 0x000fc800078e3cff */
[----:B------:R-:W-:Y:S01]  /*02a0*/  ISETP.GE.AND P2, PT, R11, RZ, PT ;  /* 0x000000ff0b00720c */ /* 0x000fe20003f46270 */
[----:B-1----:R-:W-:-:S04]  /*02b0*/  VIADD R6, R4, 0xffffffe ;  /* 0x0ffffffe04067836 */ /* 0x002fc80000000000 */
[----:B------:R1:W2:Y:S02]  /*02c0*/  F2I.FTZ.U32.TRUNC.NTZ R7, R6 ;  /* 0x0000000600077305 */ /* 0x0002a4000021f000 */
[----:B-1----:R-:W-:Y:S02]  /*02d0*/  IMAD.MOV.U32 R6, RZ, RZ, RZ ;  /* 0x000000ffff067224 */ /* 0x002fe400078e00ff */
[----:B--2---:R-:W-:-:S04]  /*02e0*/  IMAD.MOV R10, RZ, RZ, -R7 ;  /* 0x000000ffff0a7224 */ /* 0x004fc800078e0a07 */
[----:B------:R-:W-:-:S04]  /*02f0*/  IMAD R15, R10, R13, RZ ;  /* 0x0000000d0a0f7224 */ /* 0x000fc800078e02ff */
[----:B------:R-:W-:-:S04]  /*0300*/  IMAD.HI.U32 R7, R7, R15, R6 ;  /* 0x0000000f07077227 */ /* 0x000fc800078e0006 */
[----:B------:R-:W-:Y:S02]  /*0310*/  IMAD.MOV.U32 R15, RZ, RZ, R12 ;  /* 0x000000ffff0f7224 */ /* 0x000fe400078e000c */
[----:B------:R-:W-:Y:S01]  /*0320*/  IMAD.HI.U32 R4, R7, R2, RZ ;  /* 0x0000000207047227 */ /* 0x000fe200078e00ff */
[----:B------:R-:W0:Y:S03]  /*0330*/  S2R R12, SR_TID.X ;  /* 0x00000000000c7919 */ /* 0x000e260000002100 */
[----:B------:R-:W-:-:S05]  /*0340*/  IMAD R2, R4, R15, R2 ;  /* 0x0000000f04027224 */ /* 0x000fca00078e0202 */
[----:B------:R-:W-:-:S13]  /*0350*/  ISETP.GT.U32.AND P1, PT, R13, R2, PT ;  /* 0x000000020d00720c */ /* 0x000fda0003f24070 */
[----:B------:R-:W-:Y:S02]  /*0360*/  @!P1 IMAD.IADD R2, R2, 0x1, -R13 ;  /* 0x0000000102029824 */ /* 0x000fe400078e0a0d */
[----:B------:R-:W-:Y:S01]  /*0370*/  @!P1 VIADD R4, R4, 0x1 ;  /* 0x0000000104049836 */ /* 0x000fe20000000000 */
[----:B------:R-:W-:Y:S02]  /*0380*/  ISETP.NE.AND P1, PT, R0, RZ, PT ;  /* 0x000000ff0000720c */ /* 0x000fe40003f25270 */
[----:B------:R-:W-:Y:S01]  /*0390*/  ISETP.GE.U32.AND P0, PT, R2, R13, PT ;  /* 0x0000000d0200720c */ /* 0x000fe20003f06070 */
[----:B0-----:R-:W-:-:S12]  /*03a0*/  IMAD R7, R5, UR4, R12 ;  /* 0x0000000405077c24 */ /* 0x001fd8000f8e020c */
[----:B------:R-:W-:-:S05]  /*03b0*/  @P0 IADD3 R4, PT, PT, R4, 0x1, RZ ;  /* 0x0000000104040810 */ /* 0x000fca0007ffe0ff */
[----:B------:R-:W-:Y:S01]  /*03c0*/  @!P2 IMAD.MOV R4, RZ, RZ, -R4 ;  /* 0x000000ffff04a224 */ /* 0x000fe200078e0a04 */
[----:B------:R-:W-:-:S04]  /*03d0*/  @!P1 LOP3.LUT R4, RZ, R0, RZ, 0x33, !PT ;  /* 0x00000000ff049212 */ /* 0x000fc800078e33ff */
[-C--:B------:R-:W-:Y:S02]  /*03e0*/  IABS R2, R4.reuse ;  /* 0x0000000400027213 */ /* 0x080fe40000000000 */
[-C--:B------:R-:W-:Y:S02]  /*03f0*/  IABS R14, R4.reuse ;  /* 0x00000004000e7213 */ /* 0x080fe40000000000 */
[----:B------:R-:W0:Y:S08]  /*0400*/  I2F.RP R6, R2 ;  /* 0x0000000200067306 */ /* 0x000e300000209400 */
[----:B0-----:R-:W0:Y:S02]  /*0410*/  MUFU.RCP R6, R6 ;  /* 0x0000000600067308 */ /* 0x001e240000001000 */
[----:B0-----:R-:W-:Y:S01]  /*0420*/  VIADD R10, R6, 0xffffffe ;  /* 0x0ffffffe060a7836 */ /* 0x001fe20000000000 */
[----:B------:R-:W-:-:S05]  /*0430*/  LOP3.LUT R6, R7, R4, RZ, 0x3c, !PT ;  /* 0x0000000407067212 */ /* 0x000fca00078e3cff */
[----:B------:R0:W1:Y:S01]  /*0440*/  F2I.FTZ.U32.TRUNC.NTZ R11, R10 ;  /* 0x0000000a000b7305 */ /* 0x000062000021f000 */
[----:B------:R-:W-:Y:S02]  /*0450*/  ISETP.GE.AND P2, PT, R6, RZ, PT ;  /* 0x000000ff0600720c */ /* 0x000fe40003f46270 */
[----:B------:R-:W-:Y:S01]  /*0460*/  LOP3.LUT R6, RZ, R4, RZ, 0x33, !PT ;  /* 0x00000004ff067212 */ /* 0x000fe200078e33ff */
[----:B0-----:R-:W-:Y:S02]  /*0470*/  HFMA2 R10, -RZ, RZ, 0, 0 ;  /* 0x00000000ff0a7431 */ /* 0x001fe400000001ff */
[----:B-1----:R-:W-:-:S04]  /*0480*/  IMAD.MOV R13, RZ, RZ, -R11 ;  /* 0x000000ffff0d7224 */ /* 0x002fc800078e0a0b */
[----:B------:R-:W-:Y:S01]  /*0490*/  IMAD.MOV.U32 R5, RZ, RZ, R13 ;  /* 0x000000ffff057224 */ /* 0x000fe200078e000d */
[----:B------:R-:W-:-:S03]  /*04a0*/  IABS R13, R7 ;  /* 0x00000007000d7213 */ /* 0x000fc60000000000 */
[----:B------:R-:W-:-:S04]  /*04b0*/  IMAD R5, R5, R2, RZ ;  /* 0x0000000205057224 */ /* 0x000fc800078e02ff */
[----:B------:R-:W-:-:S04]  /*04c0*/  IMAD.HI.U32 R12, R11, R5, R10 ;  /* 0x000000050b0c7227 */ /* 0x000fc800078e000a */
[----:B------:R-:W-:Y:S02]  /*04d0*/  IMAD.MOV R10, RZ, RZ, -R14 ;  /* 0x000000ffff0a7224 */ /* 0x000fe400078e0a0e */
[----:B------:R-:W-:-:S04]  /*04e0*/  IMAD.HI.U32 R5, R12, R13, RZ ;  /* 0x0000000d0c057227 */ /* 0x000fc800078e00ff */
[----:B------:R-:W-:-:S05]  /*04f0*/  IMAD R13, R5, R10, R13 ;  /* 0x0000000a050d7224 */ /* 0x000fca00078e020d */
[----:B------:R-:W-:-:S13]  /*0500*/  ISETP.GT.U32.AND P1, PT, R2, R13, PT ;  /* 0x0000000d0200720c */ /* 0x000fda0003f24070 */
[----:B------:R-:W-:Y:S02]  /*0510*/  @!P1 IMAD.IADD R13, R13, 0x1, -R2 ;  /* 0x000000010d0d9824 */ /* 0x000fe400078e0a02 */
[----:B------:R-:W-:-:S03]  /*0520*/  @!P1 VIADD R5, R5, 0x1 ;  /* 0x0000000105059836 */ /* 0x000fc60000000000 */
[----:B------:R-:W-:-:S13]  /*0530*/  ISETP.GE.U32.AND P0, PT, R13, R2, PT ;  /* 0x000000020d00720c */ /* 0x000fda0003f06070 */
[----:B------:R-:W-:Y:S02]  /*0540*/  @P0 IADD3 R5, PT, PT, R5, 0x1, RZ ;  /* 0x0000000105050810 */ /* 0x000fe40007ffe0ff */
[----:B------:R-:W-:-:S03]  /*0550*/  ISETP.NE.AND P0, PT, R4, RZ, PT ;  /* 0x000000ff0400720c */ /* 0x000fc60003f05270 */
[----:B------:R-:W-:-:S05]  /*0560*/  @!P2 IMAD.MOV R5, RZ, RZ, -R5 ;  /* 0x000000ffff05a224 */ /* 0x000fca00078e0a05 */
[----:B------:R-:W-:-:S04]  /*0570*/  SEL R5, R6, R5, !P0 ;  /* 0x0000000506057207 */ /* 0x000fc80004000000 */
[----:B------:R-:W-:-:S13]  /*0580*/  ISETP.GE.AND P1, PT, R5, R0, PT ;  /* 0x000000000500720c */ /* 0x000fda0003f26270 */
[----:B------:R-:W-:Y:S05]  /*0590*/  @P1 EXIT ;  /* 0x000000000000194d */ /* 0x000fea0003800000 */
[----:B------:R-:W-:Y:S01]  /*05a0*/  IMAD R5, R5, R9, RZ ;  /* 0x0000000905057224 */ /* 0x000fe200078e02ff */
[----:B------:R-:W-:Y:S01]  /*05b0*/  ISETP.GE.AND P2, PT, R7, RZ, PT ;  /* 0x000000ff0700720c */ /* 0x000fe20003f46270 */
[----:B------:R-:W0:Y:S01]  /*05c0*/  LDCU.64 UR4, c[0x0][0x380] ;  /* 0x00007000ff0477ac */ /* 0x000e220008000a00 */
[----:B------:R-:W-:Y:S01]  /*05d0*/  BSSY.RECONVERGENT B0, `(.L_x_0) ;  /* 0x0000052000007945 */ /* 0x000fe20003800200 */
[----:B------:R-:W-:-:S04]  /*05e0*/  IMAD.SHL.U32 R5, R5, 0x2, RZ ;  /* 0x0000000205057824 */ /* 0x000fc800078e00ff */
[----:B------:R-:W-:-:S04]  /*05f0*/  IMAD.IADD R14, R3, 0x1, R5 ;  /* 0x00000001030e7824 */ /* 0x000fc800078e0205 */
[C---:B------:R-:W-:Y:S01]  /*0600*/  IMAD.IADD R7, R14.reuse, 0x1, -R9 ;  /* 0x000000010e077824 */ /* 0x040fe200078e0a09 */
[----:B------:R-:W-:-:S04]  /*0610*/  VIMNMX R0, PT, PT, R14, R8, PT ;  /* 0x000000080e007248 */ /* 0x000fc80003fe0100 */
[C---:B------:R-:W-:Y:S02]  /*0620*/  IADD3 R11, PT, PT, -R5.reuse, R0, RZ ;  /* 0x00000000050b7210 */ /* 0x040fe40007ffe1ff */
[----:B------:R-:W-:Y:S02]  /*0630*/  IADD3 R0, PT, PT, -R5, RZ, RZ ;  /* 0x000000ff05007210 */ /* 0x000fe40007ffe1ff */
[----:B------:R-:W-:-:S04]  /*0640*/  IADD3 R3, PT, PT, R4, -0x1, R11 ;  /* 0xffffffff04037810 */ /* 0x000fc80007ffe00b */
[----:B------:R-:W-:Y:S02]  /*0650*/  IABS R15, R3 ;  /* 0x00000003000f7213 */ /* 0x000fe40000000000 */
[----:B------:R-:W-:-:S03]  /*0660*/  LOP3.LUT R3, R3, R4, RZ, 0x3c, !PT ;  /* 0x0000000403037212 */ /* 0x000fc600078e3cff */
[----:B------:R-:W-:Y:S01]  /*0670*/  IMAD.HI.U32 R12, R12, R15, RZ ;  /* 0x0000000f0c0c7227 */ /* 0x000fe200078e00ff */
[----:B------:R-:W-:-:S03]  /*0680*/  ISETP.GE.AND P1, PT, R3, RZ, PT ;  /* 0x000000ff0300720c */ /* 0x000fc60003f26270 */
[----:B------:R-:W-:-:S05]  /*0690*/  IMAD R15, R12, R10, R15 ;  /* 0x0000000a0c0f7224 */ /* 0x000fca00078e020f */
[----:B------:R-:W-:-:S13]  /*06a0*/  ISETP.GT.U32.AND P4, PT, R2, R15, PT ;  /* 0x0000000f0200720c */ /* 0x000fda0003f84070 */
[--C-:B------:R-:W-:Y:S02]  /*06b0*/  @!P4 IMAD.IADD R15, R15, 0x1, -R2.reuse ;  /* 0x000000010f0fc824 */ /* 0x100fe400078e0a02 */
[----:B------:R-:W-:Y:S01]  /*06c0*/  @!P4 VIADD R12, R12, 0x1 ;  /* 0x000000010c0cc836 */ /* 0x000fe20000000000 */
[----:B------:R-:W-:Y:S02]  /*06d0*/  ISETP.GT.U32.AND P4, PT, R2, R13, PT ;  /* 0x0000000d0200720c */ /* 0x000fe40003f84070 */
[----:B------:R-:W-:Y:S01]  /*06e0*/  ISETP.GE.U32.AND P3, PT, R15, R2, PT ;  /* 0x000000020f00720c */ /* 0x000fe20003f66070 */
[----:B------:R-:W-:Y:S02]  /*06f0*/  IMAD.IADD R2, R13, 0x1, -R2 ;  /* 0x000000010d027824 */ /* 0x000fe400078e0a02 */
[----:B------:R-:W-:-:S03]  /*0700*/  IMAD.MOV R15, RZ, RZ, -R7 ;  /* 0x000000ffff0f7224 */ /* 0x000fc600078e0a07 */
[----:B------:R-:W-:Y:S01]  /*0710*/  SEL R13, R2, R13, !P4 ;  /* 0x0000000d020d7207 */ /* 0x000fe20006000000 */
[----:B------:R-:W-:Y:S01]  /*0720*/  IMAD.WIDE R2, R5, 0x4, RZ ;  /* 0x0000000405027825 */ /* 0x000fe200078e02ff */
[----:B------:R-:W-:-:S03]  /*0730*/  VIADDMNMX R15, R15, R8, R9, PT ;  /* 0x000000080f0f7246 */ /* 0x000fc60003800109 */
[----:B------:R-:W-:Y:S02]  /*0740*/  @!P2 IMAD.MOV R13, RZ, RZ, -R13 ;  /* 0x000000ffff0da224 */ /* 0x000fe400078e0a0d */
[----:B------:R-:W-:-:S03]  /*0750*/  @P3 IADD3 R12, PT, PT, R12, 0x1, RZ ;  /* 0x000000010c0c3810 */ /* 0x000fc60007ffe0ff */
[----:B------:R-:W-:Y:S02]  /*0760*/  SEL R13, R6, R13, !P0 ;  /* 0x0000000d060d7207 */ /* 0x000fe40004000000 */
[----:B------:R-:W-:Y:S01]  /*0770*/  @!P1 IMAD.MOV R12, RZ, RZ, -R12 ;  /* 0x000000ffff0c9224 */ /* 0x000fe200078e0a0c */
[----:B------:R-:W-:-:S04]  /*0780*/  ISETP.GE.AND P1, PT, R7, R8, PT ;  /* 0x000000080700720c */ /* 0x000fc80003f26270 */
[----:B------:R-:W-:Y:S02]  /*0790*/  SEL R14, R6, R12, !P0 ;  /* 0x0000000c060e7207 */ /* 0x000fe40004000000 */
[-C--:B------:R-:W-:Y:S02]  /*07a0*/  ISETP.GE.AND P0, PT, R5, R8.reuse, PT ;  /* 0x000000080500720c */ /* 0x080fe40003f06270 */
[----:B------:R-:W-:Y:S01]  /*07b0*/  SEL R15, R15, RZ, !P1 ;  /* 0x000000ff0f0f7207 */ /* 0x000fe20004800000 */
[----:B------:R-:W-:Y:S01]  /*07c0*/  IMAD R12, R14, R13, RZ ;  /* 0x0000000d0e0c7224 */ /* 0x000fe200078e02ff */
[----:B------:R-:W-:Y:S02]  /*07d0*/  VIADDMNMX R13, R0, R8, R9, PT ;  /* 0x00000008000d7246 */ /* 0x000fe40003800109 */
[----:B0-----:R-:W-:Y:S01]  /*07e0*/  IADD3 R6, P2, PT, R2, UR4, RZ ;  /* 0x0000000402067c10 */ /* 0x001fe2000ff5e0ff */
[----:B------:R-:W-:Y:S01]  /*07f0*/  IMAD.IADD R18, R12, 0x1, -R15 ;  /* 0x000000010c127824 */ /* 0x000fe200078e0a0f */
[----:B------:R-:W-:-:S02]  /*0800*/  SEL R13, R13, RZ, !P0 ;  /* 0x000000ff0d0d7207 */ /* 0x000fc40004000000 */
[----:B------:R-:W-:Y:S01]  /*0810*/  IADD3.X R7, PT, PT, R3, UR5, RZ, P2, !PT ;  /* 0x0000000503077c10 */ /* 0x000fe200097fe4ff */
[----:B------:R-:W0:Y:S01]  /*0820*/  LDCU.64 UR4, c[0x0][0x358] ;  /* 0x00006b00ff0477ac */ /* 0x000e220008000a00 */
[C---:B------:R-:W-:Y:S01]  /*0830*/  VIMNMX R19, PT, PT, R12.reuse, R13, PT ;  /* 0x0000000d0c137248 */ /* 0x040fe20003fe0100 */
[C---:B------:R-:W-:Y:S01]  /*0840*/  IMAD.IADD R10, R12.reuse, 0x1, -R13 ;  /* 0x000000010c0a7824 */ /* 0x040fe200078e0a0d */
[C---:B------:R-:W-:Y:S01]  /*0850*/  ISETP.GE.AND P0, PT, R12.reuse, R15, PT ;  /* 0x0000000f0c00720c */ /* 0x040fe20003f06270 */
[----:B------:R-:W-:Y:S01]  /*0860*/  IMAD.WIDE R8, R9, 0x4, R6 ;  /* 0x0000000409087825 */ /* 0x000fe200078e0206 */
[C---:B------:R-:W-:Y:S02]  /*0870*/  ISETP.GE.AND P1, PT, R12.reuse, R13, PT ;  /* 0x0000000d0c00720c */ /* 0x040fe40003f26270 */
[C---:B------:R-:W-:Y:S01]  /*0880*/  VIADDMNMX R14, R12.reuse, R14, R11, PT ;  /* 0x0000000e0c0e7246 */ /* 0x040fe2000380010b */
[----:B------:R-:W-:Y:S01]  /*0890*/  IMAD.IADD R20, R12, 0x1, -R19 ;  /* 0x000000010c147824 */ /* 0x000fe200078e0a13 */
[----:B------:R-:W-:-:S02]  /*08a0*/  IADD3 R0, PT, PT, R5, R12, RZ ;  /* 0x0000000c05007210 */ /* 0x000fc40007ffe0ff */
[----:B------:R-:W-:Y:S02]  /*08b0*/  SEL R18, R18, RZ, P0 ;  /* 0x000000ff12127207 */ /* 0x000fe40000000000 */
[----:B------:R-:W-:-:S07]  /*08c0*/  SEL R10, R10, RZ, P1 ;  /* 0x000000ff0a0a7207 */ /* 0x000fce0000800000 */
.L_x_5:
[----:B------:R-:W-:Y:S01]  /*08d0*/  BSSY.RECONVERGENT B1, `(.L_x_1) ;  /* 0x0000012000017945 */ /* 0x000fe20003800200 */
.L_x_3:
[----:B------:R-:W-:Y:S01]  /*08e0*/  ISETP.GE.AND P0, PT, R20, R15, PT ;  /* 0x0000000f1400720c */ /* 0x000fe20003f06270 */
[----:B------:R-:W-:Y:S02]  /*08f0*/  IMAD.MOV.U32 R11, RZ, RZ, R19 ;  /* 0x000000ffff0b7224 */ /* 0x000fe400078e0013 */
[----:B------:R-:W-:Y:S01]  /*0900*/  IMAD.MOV.U32 R21, RZ, RZ, R20 ;  /* 0x000000ffff157224 */ /* 0x000fe200078e0014 */
[----:B------:R-:W-:-:S13]  /*0910*/  ISETP.LT.OR P0, PT, R19, 0x1, P0 ;  /* 0x000000011300780c */ /* 0x000fda0000701670 */
[----:B------:R-:W-:Y:S05]  /*0920*/  @P0 BRA `(.L_x_2) ;  /* 0x0000000000300947 */ /* 0x000fea0003800000 */
[----:B------:R-:W-:Y:S01]  /*0930*/  IADD3 R17, PT, PT, R19, -0x1, RZ ;  /* 0xffffffff13117810 */ /* 0x000fe20007ffe0ff */
[----:B------:R-:W-:-:S04]  /*0940*/  IMAD.WIDE R4, R20, 0x4, R8 ;  /* 0x0000000414047825 */ /* 0x000fc800078e0208 */
[----:B------:R-:W-:Y:S02]  /*0950*/  IMAD.WIDE.U32 R16, R17, 0x4, R6 ;  /* 0x0000000411107825 */ /* 0x000fe400078e0006 */
[----:B0-----:R-:W2:Y:S04]  /*0960*/  LDG.E R5, desc[UR4][R4.64] ;  /* 0x0000000404057981 */ /* 0x001ea8000c1e1900 */
[----:B------:R-:W2:Y:S02]  /*0970*/  LDG.E R16, desc[UR4][R16.64] ;  /* 0x0000000410107981 */ /* 0x000ea4000c1e1900 */
[----:B--2---:R-:W-:-:S13]  /*0980*/  ISETP.GT.AND P0, PT, R16, R5, PT ;  /* 0x000000051000720c */ /* 0x004fda0003f04270 */
[----:B------:R-:W-:Y:S01]  /*0990*/  @P0 IADD3 R22, PT, PT, R19, 0x1, -R18 ;  /* 0x0000000113160810 */ /* 0x000fe20007ffe812 */
[----:B------:R-:W-:-:S03]  /*09a0*/  @P0 IMAD.MOV.U32 R10, RZ, RZ, R21 ;  /* 0x000000ffff0a0224 */ /* 0x000fc600078e0015 */
[----:B------:R-:W-:-:S05]  /*09b0*/  @P0 SHF.R.S32.HI R22, RZ, 0x1, R22 ;  /* 0x00000001ff160819 */ /* 0x000fca0000011416 */
[----:B------:R-:W-:Y:S02]  /*09c0*/  @P0 IMAD.IADD R20, R22, 0x1, R20 ;  /* 0x0000000116140824 */ /* 0x000fe400078e0214 */
[----:B------:R-:W-:Y:S01]  /*09d0*/  @P0 IMAD.IADD R19, R19, 0x1, -R22 ;  /* 0x0000000113130824 */ /* 0x000fe200078e0a16 */
[----:B------:R-:W-:Y:S06]  /*09e0*/  @P0 BRA `(.L_x_3) ;  /* 0xfffffffc00bc0947 */ /* 0x000fec000383ffff */
.L_x_2:
[----:B0-----:R-:W-:Y:S05]  /*09f0*/  BSYNC.RECONVERGENT B1 ;  /* 0x0000000000017941 */ /* 0x001fea0003800200 */
.L_x_1:
[C---:B------:R-:W-:Y:S01]  /*0a00*/  ISETP.GE.AND P0, PT, R11.reuse, R13, PT ;  /* 0x0000000d0b00720c */ /* 0x040fe20003f06270 */
[----:B------:R-:W-:-:S03]  /*0a10*/  IMAD.WIDE R4, R11, 0x4, R6 ;  /* 0x000000040b047825 */ /* 0x000fc600078e0206 */
[----:B------:R-:W-:-:S13]  /*0a20*/  ISETP.LT.OR P0, PT, R21, 0x1, P0 ;  /* 0x000000011500780c */ /* 0x000fda0000701670 */
[----:B------:R-:W-:Y:S05]  /*0a30*/  @P0 BRA `(.L_x_4) ;  /* 0x00000000002c0947 */ /* 0x000fea0003800000 */
[----:B------:R-:W-:Y:S01]  /*0a40*/  IADD3 R17, PT, PT, R21, -0x1, RZ ;  /* 0xffffffff15117810 */ /* 0x000fe20007ffe0ff */
[----:B------:R-:W2:Y:S04]  /*0a50*/  LDG.E R19, desc[UR4][R4.64] ;  /* 0x0000000404137981 */ /* 0x000ea8000c1e1900 */
[----:B------:R-:W-:-:S06]  /*0a60*/  IMAD.WIDE.U32 R16, R17, 0x4, R8 ;  /* 0x0000000411107825 */ /* 0x000fcc00078e0008 */
[----:B------:R-:W2:Y:S02]  /*0a70*/  LDG.E R16, desc[UR4][R16.64] ;  /* 0x0000000410107981 */ /* 0x000ea4000c1e1900 */
[----:B--2---:R-:W-:-:S13]  /*0a80*/  ISETP.GE.AND P0, PT, R16, R19, PT ;  /* 0x000000131000720c */ /* 0x004fda0003f06270 */
[----:B------:R-:W-:-:S04]  /*0a90*/  @P0 IADD3 R18, PT, PT, R21, 0x1, -R10 ;  /* 0x0000000115120810 */ /* 0x000fc80007ffe80a */
[----:B------:R-:W-:Y:S01]  /*0aa0*/  @P0 SHF.R.S32.HI R22, RZ, 0x1, R18 ;  /* 0x00000001ff160819 */ /* 0x000fe20000011412 */
[----:B------:R-:W-:-:S04]  /*0ab0*/  @P0 IMAD.MOV.U32 R18, RZ, RZ, R11 ;  /* 0x000000ffff120224 */ /* 0x000fc800078e000b */
[----:B------:R-:W-:Y:S02]  /*0ac0*/  @P0 IMAD.IADD R20, R21, 0x1, -R22 ;  /* 0x0000000115140824 */ /* 0x000fe400078e0a16 */
[----:B------:R-:W-:Y:S01]  /*0ad0*/  @P0 IMAD.IADD R19, R22, 0x1, R11 ;  /* 0x0000000116130824 */ /* 0x000fe200078e020b */
[----:B------:R-:W-:Y:S06]  /*0ae0*/  @P0 BRA `(.L_x_5) ;  /* 0xfffffffc00780947 */ /* 0x000fec000383ffff */
.L_x_4:
[----:B------:R-:W-:Y:S05]  /*0af0*/  BSYNC.RECONVERGENT B0 ;  /* 0x0000000000007941 */ /* 0x000fea0003800200 */
.L_x_0:
[C---:B------:R-:W-:Y:S01]  /*0b00*/  IMAD.IADD R21, R14.reuse, 0x1, -R13 ;  /* 0x000000010e157824 */ /* 0x040fe200078e0a0d */
[C---:B------:R-:W-:Y:S01]  /*0b10*/  VIMNMX R23, PT, PT, R14.reuse, R13, PT ;  /* 0x0000000d0e177248 */ /* 0x040fe20003fe0100 */
[----:B------:R-:W-:Y:S01]  /*0b20*/  BSSY.RECONVERGENT B0, `(.L_x_6) ;  /* 0x0000029000007945 */ /* 0x000fe20003800200 */
[C---:B------:R-:W-:Y:S02]  /*0b30*/  ISETP.GE.AND P0, PT, R14.reuse, R15, PT ;  /* 0x0000000f0e00720c */ /* 0x040fe40003f06270 */
[C---:B------:R-:W-:Y:S01]  /*0b40*/  ISETP.GE.AND P1, PT, R14.reuse, R13, PT ;  /* 0x0000000d0e00720c */ /* 0x040fe20003f26270 */
[C---:B------:R-:W-:Y:S01]  /*0b50*/  IMAD.IADD R24, R14.reuse, 0x1, -R23 ;  /* 0x000000010e187824 */ /* 0x040fe200078e0a17 */
[----:B------:R-:W-:Y:S02]  /*0b60*/  IADD3 R22, PT, PT, R14, -R15, RZ ;  /* 0x8000000f0e167210 */ /* 0x000fe40007ffe0ff */
[----:B------:R-:W-:Y:S02]  /*0b70*/  SEL R21, R21, RZ, P1 ;  /* 0x000000ff15157207 */ /* 0x000fe40000800000 */
[----:B------:R-:W-:-:S07]  /*0b80*/  SEL R22, R22, RZ, P0 ;  /* 0x000000ff16167207 */ /* 0x000fce0000000000 */
.L_x_11:
[----:B------:R-:W-:Y:S01]  /*0b90*/  BSSY.RECONVERGENT B1, `(.L_x_7) ;  /* 0x0000012000017945 */ /* 0x000fe20003800200 */
.L_x_9:
[----:B------:R-:W-:Y:S01]  /*0ba0*/  ISETP.GE.AND P0, PT, R24, R15, PT ;  /* 0x0000000f1800720c */ /* 0x000fe20003f06270 */
[----:B------:R-:W-:Y:S01]  /*0bb0*/  IMAD.MOV.U32 R10, RZ, RZ, R23 ;  /* 0x000000ffff0a7224 */ /* 0x000fe200078e0017 */
[----:B------:R-:W-:Y:S02]  /*0bc0*/  MOV R20, R24 ;  /* 0x0000001800147202 */ /* 0x000fe40000000f00 */
[----:B------:R-:W-:-:S13]  /*0bd0*/  ISETP.LT.OR P0, PT, R23, 0x1, P0 ;  /* 0x000000011700780c */ /* 0x000fda0000701670 */
[----:B------:R-:W-:Y:S05]  /*0be0*/  @P0 BRA `(.L_x_8) ;  /* 0x0000000000300947 */ /* 0x000fea0003800000 */
[----:B------:R-:W-:Y:S02]  /*0bf0*/  VIADD R19, R23, 0xffffffff ;  /* 0xffffffff17137836 */ /* 0x000fe40000000000 */
[----:B------:R-:W-:-:S04]  /*0c00*/  IMAD.WIDE R16, R24, 0x4, R8 ;  /* 0x0000000418107825 */ /* 0x000fc800078e0208 */
[----:B------:R-:W-:Y:S02]  /*0c10*/  IMAD.WIDE.U32 R18, R19, 0x4, R6 ;  /* 0x0000000413127825 */ /* 0x000fe400078e0006 */
[----:B------:R-:W2:Y:S04]  /*0c20*/  LDG.E R17, desc[UR4][R16.64] ;  /* 0x0000000410117981 */ /* 0x000ea8000c1e1900 */
[----:B------:R-:W2:Y:S02]  /*0c30*/  LDG.E R18, desc[UR4][R18.64] ;  /* 0x0000000412127981 */ /* 0x000ea4000c1e1900 */
[----:B--2---:R-:W-:-:S13]  /*0c40*/  ISETP.GT.AND P0, PT, R18, R17, PT ;  /* 0x000000111200720c */ /* 0x004fda0003f04270 */
[----:B------:R-:W-:Y:S01]  /*0c50*/  @P0 IADD3 R25, PT, PT, R23, 0x1, -R22 ;  /* 0x0000000117190810 */ /* 0x000fe20007ffe816 */
[----:B------:R-:W-:-:S03]  /*0c60*/  @P0 IMAD.MOV.U32 R21, RZ, RZ, R20 ;  /* 0x000000ffff150224 */ /* 0x000fc600078e0014 */
[----:B------:R-:W-:-:S04]  /*0c70*/  @P0 SHF.R.S32.HI R25, RZ, 0x1, R25 ;  /* 0x00000001ff190819 */ /* 0x000fc80000011419 */
[C---:B------:R-:W-:Y:S01]  /*0c80*/  @P0 IADD3 R23, PT, PT, -R25.reuse, R23, RZ ;  /* 0x0000001719170210 */ /* 0x040fe20007ffe1ff */
[----:B------:R-:W-:Y:S01]  /*0c90*/  @P0 IMAD.IADD R24, R25, 0x1, R24 ;  /* 0x0000000119180824 */ /* 0x000fe200078e0218 */
[----:B------:R-:W-:Y:S06]  /*0ca0*/  @P0 BRA `(.L_x_9) ;  /* 0xfffffffc00bc0947 */ /* 0x000fec000383ffff */
.L_x_8:
[----:B------:R-:W-:Y:S05]  /*0cb0*/  BSYNC.RECONVERGENT B1 ;  /* 0x0000000000017941 */ /* 0x000fea0003800200 */
.L_x_7:
[----:B------:R-:W-:-:S04]  /*0cc0*/  ISETP.GE.AND P0, PT, R10, R13, PT ;  /* 0x0000000d0a00720c */ /* 0x000fc80003f06270 */
[----:B------:R-:W-:-:S13]  /*0cd0*/  ISETP.LT.OR P0, PT, R20, 0x1, P0 ;  /* 0x000000011400780c */ /* 0x000fda0000701670 */
[----:B------:R-:W-:Y:S05]  /*0ce0*/  @P0 BRA `(.L_x_10) ;  /* 0x0000000000300947 */ /* 0x000fea0003800000 */
[----:B------:R-:W-:Y:S02]  /*0cf0*/  VIADD R19, R20, 0xffffffff ;  /* 0xffffffff14137836 */ /* 0x000fe40000000000 */
[----:B------:R-:W-:-:S04]  /*0d00*/  IMAD.WIDE R16, R10, 0x4, R6 ;  /* 0x000000040a107825 */ /* 0x000fc800078e0206 */
[----:B------:R-:W-:Y:S02]  /*0d10*/  IMAD.WIDE.U32 R18, R19, 0x4, R8 ;  /* 0x0000000413127825 */ /* 0x000fe400078e0008 */
[----:B------:R-:W2:Y:S04]  /*0d20*/  LDG.E R17, desc[UR4][R16.64] ;  /* 0x0000000410117981 */ /* 0x000ea8000c1e1900 */
[----:B------:R-:W2:Y:S02]  /*0d30*/  LDG.E R18, desc[UR4][R18.64] ;  /* 0x0000000412127981 */ /* 0x000ea4000c1e1900 */
[----:B--2---:R-:W-:-:S13]  /*0d40*/  ISETP.GE.AND P0, PT, R18, R17, PT ;  /* 0x000000111200720c */ /* 0x004fda0003f06270 */
[----:B------:R-:W-:-:S04]  /*0d50*/  @P0 IADD3 R22, PT, PT, R20, 0x1, -R21 ;  /* 0x0000000114160810 */ /* 0x000fc80007ffe815 */
[----:B------:R-:W-:Y:S01]  /*0d60*/  @P0 SHF.R.S32.HI R23, RZ, 0x1, R22 ;  /* 0x00000001ff170819 */ /* 0x000fe20000011416 */
[----:B------:R-:W-:-:S04]  /*0d70*/  @P0 IMAD.MOV.U32 R22, RZ, RZ, R10 ;  /* 0x000000ffff160224 */ /* 0x000fc800078e000a */
[----:B------:R-:W-:Y:S01]  /*0d80*/  @P0 IMAD.IADD R24, R20, 0x1, -R23 ;  /* 0x0000000114180824 */ /* 0x000fe200078e0a17 */
[----:B------:R-:W-:Y:S01]  /*0d90*/  @P0 IADD3 R23, PT, PT, R23, R10, RZ ;  /* 0x0000000a17170210 */ /* 0x000fe20007ffe0ff */
[----:B------:R-:W-:Y:S06]  /*0da0*/  @P0 BRA `(.L_x_11) ;  /* 0xfffffffc00780947 */ /* 0x000fec000383ffff */
.L_x_10:
[----:B------:R-:W-:Y:S05]  /*0db0*/  BSYNC.RECONVERGENT B0 ;  /* 0x0000000000007941 */ /* 0x000fea0003800200 */
.L_x_6:
[----:B------:R-:W0:Y:S02]  /*0dc0*/  LDCU UR6, c[0x0][0x390] ;  /* 0x00007200ff0677ac */ /* 0x000e240008000800 */
[----:B0-----:R-:W-:-:S13]  /*0dd0*/  ISETP.GE.AND P0, PT, R0, UR6, PT ;  /* 0x0000000600007c0c */ /* 0x001fda000bf06270 */
[----:B------:R-:W-:Y:S05]  /*0de0*/  @P0 EXIT ;  /* 0x000000000000094d */ /* 0x000fea0003800000 */
[----:B------:R-:W-:Y:S01]  /*0df0*/  IMAD.IADD R14, R14, 0x1, -R10 ;  /* 0x000000010e0e7824 */ /* 0x000fe200078e0a0a */
[----:B------:R-:W-:Y:S01]  /*0e00*/  BSSY.RECONVERGENT B0, `(.L_x_12) ;  /* 0x0000025000007945 */ /* 0x000fe20003800200 */
[--C-:B------:R-:W-:Y:S02]  /*0e10*/  IMAD.IADD R22, R12, 0x1, -R11.reuse ;  /* 0x000000010c167824 */ /* 0x100fe400078e0a0b */
[----:B------:R-:W-:Y:S01]  /*0e20*/  IMAD.IADD R18, R10, 0x1, -R11 ;  /* 0x000000010a127824 */ /* 0x000fe200078e0a0b */
[-C--:B------:R-:W-:Y:S01]  /*0e30*/  VIMNMX.RELU R25, PT, PT, R14, R15.reuse, PT ;  /* 0x0000000f0e197248 */ /* 0x080fe20003fe1100 */
[----:B------:R-:W-:Y:S01]  /*0e40*/  IMAD.MOV.U32 R19, RZ, RZ, RZ ;  /* 0x000000ffff137224 */ /* 0x000fe200078e00ff */
[----:B------:R-:W-:Y:S01]  /*0e50*/  VIMNMX.RELU R22, PT, PT, R22, R15, PT ;  /* 0x0000000f16167248 */ /* 0x000fe20003fe1100 */
[----:B------:R-:W-:Y:S02]  /*0e60*/  IMAD.MOV.U32 R21, RZ, RZ, RZ ;  /* 0x000000ffff157224 */ /* 0x000fe400078e00ff */
[----:B------:R-:W-:Y:S01]  /*0e70*/  IMAD.MOV.U32 R23, RZ, RZ, RZ ;  /* 0x000000ffff177224 */ /* 0x000fe200078e00ff */
[----:B------:R-:W-:-:S04]  /*0e80*/  IADD3 R20, PT, PT, R25, -R22, RZ ;  /* 0x8000001619147210 */ /* 0x000fc80007ffe0ff */
[----:B------:R-:W-:-:S04]  /*0e90*/  VIMNMX R6, PT, PT, R18, R20, PT ;  /* 0x0000001412067248 */ /* 0x000fc80003fe0100 */
[----:B------:R-:W-:-:S13]  /*0ea0*/  ISETP.GE.AND P0, PT, R6, 0x1, PT ;  /* 0x000000010600780c */ /* 0x000fda0003f06270 */
[----:B------:R-:W-:Y:S05]  /*0eb0*/  @!P0 BRA `(.L_x_13) ;  /* 0x0000000000648947 */ /* 0x000fea0003800000 */
[----:B------:R-:W0:Y:S01]  /*0ec0*/  LDC.64 R6, c[0x0][0x388] ;  /* 0x0000e200ff067b82 */ /* 0x000e220000000a00 */
[----:B------:R-:W-:Y:S02]  /*0ed0*/  HFMA2 R23, -RZ, RZ, 0, 0 ;  /* 0x00000000ff177431 */ /* 0x000fe400000001ff */
[----:B------:R-:W-:-:S04]  /*0ee0*/  IMAD.WIDE.U32 R8, R22, 0x4, R8 ;  /* 0x0000000416087825 */ /* 0x000fc800078e0008 */
[----:B------:R-:W-:Y:S02]  /*0ef0*/  IMAD.MOV.U32 R21, RZ, RZ, RZ ;  /* 0x000000ffff157224 */ /* 0x000fe400078e00ff */
[----:B------:R-:W-:Y:S02]  /*0f00*/  IMAD.MOV.U32 R19, RZ, RZ, RZ ;  /* 0x000000ffff137224 */ /* 0x000fe400078e00ff */
[----:B0-----:R-:W-:-:S07]  /*0f10*/  IMAD.WIDE R6, R0, 0x4, R6 ;  /* 0x0000000400067825 */ /* 0x001fce00078e0206 */
.L_x_14:
[----:B------:R-:W-:-:S04]  /*0f20*/  IMAD.WIDE.U32 R12, R19, 0x4, R4 ;  /* 0x00000004130c7825 */ /* 0x000fc800078e0004 */
[----:B------:R-:W-:Y:S02]  /*0f30*/  IMAD.WIDE.U32 R14, R21, 0x4, R8 ;  /* 0x00000004150e7825 */ /* 0x000fe400078e0008 */
[----:B------:R-:W2:Y:S04]  /*0f40*/  LDG.E R12, desc[UR4][R12.64] ;  /* 0x000000040c0c7981 */ /* 0x000ea8000c1e1900 */
[----:B------:R-:W2:Y:S01]  /*0f50*/  LDG.E R15, desc[UR4][R14.64] ;  /* 0x000000040e0f7981 */ /* 0x000ea2000c1e1900 */
[----:B------:R-:W-:Y:S01]  /*0f60*/  IMAD.WIDE.U32 R16, R23, 0x4, R6 ;  /* 0x0000000417107825 */ /* 0x000fe200078e0006 */
[----:B------:R-:W-:-:S03]  /*0f70*/  IADD3 R29, PT, PT, R21, 0x1, RZ ;  /* 0x00000001151d7810 */ /* 0x000fc60007ffe0ff */
[----:B------:R-:W-:Y:S02]  /*0f80*/  VIADD R27, R19, 0x1 ;  /* 0x00000001131b7836 */ /* 0x000fe40000000000 */
[----:B------:R-:W-:Y:S01]  /*0f90*/  VIADD R23, R23, 0x1 ;  /* 0x0000000117177836 */ /* 0x000fe20000000000 */
[CC--:B--2---:R-:W-:Y:S02]  /*0fa0*/  ISETP.GT.AND P0, PT, R12.reuse, R15.reuse, PT ;  /* 0x0000000f0c00720c */ /* 0x0c4fe40003f04270 */
[CC--:B------:R-:W-:Y:S02]  /*0fb0*/  ISETP.GT.AND P1, PT, R12.reuse, R15.reuse, PT ;  /* 0x0000000f0c00720c */ /* 0x0c0fe40003f24270 */
[----:B------:R-:W-:-:S05]  /*0fc0*/  VIMNMX R24, PT, PT, R12, R15, PT ;  /* 0x0000000f0c187248 */ /* 0x000fca0003fe0100 */
[----:B------:R0:W-:Y:S04]  /*0fd0*/  STG.E desc[UR4][R16.64], R24 ;  /* 0x0000001810007986 */ /* 0x0001e8000c101904 */
[----:B------:R-:W-:Y:S02]  /*0fe0*/  @!P0 IMAD.MOV R29, RZ, RZ, R21 ;  /* 0x000000ffff1d8224 */ /* 0x000fe400078e0215 */
[----:B------:R-:W-:Y:S02]  /*0ff0*/  @P1 IMAD.MOV R27, RZ, RZ, R19 ;  /* 0x000000ffff1b1224 */ /* 0x000fe400078e0213 */
[----:B------:R-:W-:Y:S01]  /*1000*/  IMAD.MOV.U32 R21, RZ, RZ, R29 ;  /* 0x000000ffff157224 */ /* 0x000fe200078e001d */
[----:B------:R-:W-:Y:S02]  /*1010*/  ISETP.GE.AND P0, PT, R29, R20, PT ;  /* 0x000000141d00720c */ /* 0x000fe40003f06270 */
[----:B------:R-:W-:-:S02]  /*1020*/  ISETP.LT.AND P1, PT, R27, R18, PT ;  /* 0x000000121b00720c */ /* 0x000fc40003f21270 */
[----:B------:R-:W-:-:S11]  /*1030*/  MOV R19, R27 ;  /* 0x0000001b00137202 */ /* 0x000fd60000000f00 */
[----:B0-----:R-:W-:Y:S05]  /*1040*/  @!P0 BRA P1, `(.L_x_14) ;  /* 0xfffffffc00b48947 */ /* 0x001fea000083ffff */
.L_x_13:
[----:B------:R-:W-:Y:S05]  /*1050*/  BSYNC.RECONVERGENT B0 ;  /* 0x0000000000007941 */ /* 0x000fea0003800200 */
.L_x_12:
[----:B------:R-:W-:-:S13]  /*1060*/  ISETP.NE.AND P0, PT, R19, R18, PT ;  /* 0x000000121300720c */ /* 0x000fda0003f05270 */
[----:B------:R-:W-:Y:S05]  /*1070*/  @!P0 BRA `(.L_x_15) ;  /* 0x0000000800448947 */ /* 0x000fea0003800000 */
[----:B------:R-:W-:-:S13]  /*1080*/  ISETP.GE.AND P0, PT, R19, R18, PT ;  /* 0x000000121300720c */ /* 0x000fda0003f06270 */
[----:B------:R-:W-:Y:S05]  /*1090*/  @P0 EXIT ;  /* 0x000000000000094d */ /* 0x000fea0003800000 */
[----:B------:R-:W-:Y:S01]  /*10a0*/  IMAD.IADD R5, R19, 0x1, R11 ;  /* 0x0000000113057824 */ /* 0x000fe200078e020b */
[----:B------:R-:W-:Y:S03]  /*10b0*/  BSSY.RECONVERGENT B0, `(.L_x_16) ;  /* 0x0000021000007945 */ /* 0x000fe60003800200 */
[----:B------:R-:W-:Y:S01]  /*10c0*/  IMAD.IADD R4, R10, 0x1, -R5 ;  /* 0x000000010a047824 */ /* 0x000fe200078e0a05 */
[----:B------:R-:W-:-:S04]  /*10d0*/  IADD3 R10, PT, PT, R5, -R10, RZ ;  /* 0x8000000a050a7210 */ /* 0x000fc80007ffe0ff */
[----:B------:R-:W-:Y:S02]  /*10e0*/  LOP3.LUT P1, R12, R4, 0x3, RZ, 0xc0, !PT ;  /* 0x00000003040c7812 */ /* 0x000fe4000782c0ff */
[----:B------:R-:W-:-:S11]  /*10f0*/  ISETP.GT.U32.AND P0, PT, R10, -0x4, PT ;  /* 0xfffffffc0a00780c */ /* 0x000fd60003f04070 */
[----:B------:R-:W-:Y:S05]  /*1100*/  @!P1 BRA `(.L_x_17) ;  /* 0x00000000006c9947 */ /* 0x000fea0003800000 */
[----:B------:R-:W0:Y:S01]  /*1110*/  LDCU.128 UR8, c[0x0][0x380] ;  /* 0x00007000ff0877ac */ /* 0x000e220008000c00 */
[C---:B------:R-:W-:Y:S01]  /*1120*/  IMAD.WIDE.U32 R6, R19.reuse, 0x4, R2 ;  /* 0x0000000413067825 */ /* 0x040fe200078e0002 */
[----:B------:R-:W-:-:S03]  /*1130*/  IADD3 R19, PT, PT, R19, R12, RZ ;  /* 0x0000000c13137210 */ /* 0x000fc60007ffe0ff */
[----:B------:R-:W-:-:S04]  /*1140*/  IMAD.WIDE.U32 R4, R23, 0x4, RZ ;  /* 0x0000000417047825 */ /* 0x000fc800078e00ff */
[----:B------:R-:W-:Y:S02]  /*1150*/  IMAD.IADD R23, R23, 0x1, R12 ;  /* 0x0000000117177824 */ /* 0x000fe400078e020c */
[----:B------:R-:W-:Y:S01]  /*1160*/  IMAD.WIDE R4, R0, 0x4, R4 ;  /* 0x0000000400047825 */ /* 0x000fe200078e0204 */
[----:B0-----:R-:W-:-:S04]  /*1170*/  IADD3 R6, P1, PT, R6, UR8, RZ ;  /* 0x0000000806067c10 */ /* 0x001fc8000ff3e0ff */
[----:B------:R-:W-:Y:S02]  /*1180*/  IADD3.X R7, PT, PT, R7, UR9, RZ, P1, !PT ;  /* 0x0000000907077c10 */ /* 0x000fe40008ffe4ff */
[----:B------:R-:W-:Y:S01]  /*1190*/  IADD3 R10, P1, PT, R4, UR10, RZ ;  /* 0x0000000a040a7c10 */ /* 0x000fe2000ff3e0ff */
[----:B------:R-:W-:-:S03]  /*11a0*/  IMAD.WIDE R6, R11, 0x4, R6 ;  /* 0x000000040b067825 */ /* 0x000fc600078e0206 */
[----:B------:R-:W-:Y:S01]  /*11b0*/  IADD3.X R13, PT, PT, R5, UR11, RZ, P1, !PT ;  /* 0x0000000b050d7c10 */ /* 0x000fe20008ffe4ff */
[----:B------:R-:W-:Y:S02]  /*11c0*/  IMAD.MOV.U32 R8, RZ, RZ, R6 ;  /* 0x000000ffff087224 */ /* 0x000fe400078e0006 */
[----:B------:R-:W-:Y:S02]  /*11d0*/  IMAD.MOV.U32 R9, RZ, RZ, R7 ;  /* 0x000000ffff097224 */ /* 0x000fe400078e0007 */
[----:B------:R-:W-:-:S07]  /*11e0*/  IMAD.MOV R6, RZ, RZ, -R12 ;  /* 0x000000ffff067224 */ /* 0x000fce00078e0a0c */
.L_x_18:
[----:B0-----:R-:W-:Y:S02]  /*11f0*/  IMAD.MOV.U32 R4, RZ, RZ, R8 ;  /* 0x000000ffff047224 */ /* 0x001fe400078e0008 */
[----:B------:R-:W-:-:S05]  /*1200*/  IMAD.MOV.U32 R5, RZ, RZ, R9 ;  /* 0x000000ffff057224 */ /* 0x000fca00078e0009 */
[----:B------:R0:W2:Y:S01]  /*1210*/  LDG.E R7, desc[UR4][R4.64] ;  /* 0x0000000404077981 */ /* 0x0000a2000c1e1900 */
[----:B------:R-:W-:Y:S01]  /*1220*/  VIADD R6, R6, 0x1 ;  /* 0x0000000106067836 */ /* 0x000fe20000000000 */
[----:B------:R-:W-:-:S04]  /*1230*/  IADD3 R8, P3, PT, R8, 0x4, RZ ;  /* 0x0000000408087810 */ /* 0x000fc80007f7e0ff */
[----:B------:R-:W-:Y:S02]  /*1240*/  ISETP.NE.AND P1, PT, R6, RZ, PT ;  /* 0x000000ff0600720c */ /* 0x000fe40003f25270 */
[----:B------:R-:W-:Y:S02]  /*1250*/  IADD3.X R9, PT, PT, RZ, R9, RZ, P3, !PT ;  /* 0x00000009ff097210 */ /* 0x000fe40001ffe4ff */
[----:B0-----:R-:W-:Y:S01]  /*1260*/  MOV R4, R10 ;  /* 0x0000000a00047202 */ /* 0x001fe20000000f00 */
[----:B------:R-:W-:Y:S01]  /*1270*/  IMAD.MOV.U32 R5, RZ, RZ, R13 ;  /* 0x000000ffff057224 */ /* 0x000fe200078e000d */
[----:B------:R-:W-:-:S05]  /*1280*/  IADD3 R10, P2, PT, R10, 0x4, RZ ;  /* 0x000000040a0a7810 */ /* 0x000fca0007f5e0ff */
[----:B------:R-:W-:Y:S01]  /*1290*/  IMAD.X R13, RZ, RZ, R13, P2 ;  /* 0x000000ffff0d7224 */ /* 0x000fe200010e060d */
[----:B--2---:R0:W-:Y:S01]  /*12a0*/  STG.E desc[UR4][R4.64], R7 ;  /* 0x0000000704007986 */ /* 0x0041e2000c101904 */
[----:B------:R-:W-:Y:S06]  /*12b0*/  @P1 BRA `(.L_x_18) ;  /* 0xfffffffc00cc1947 */ /* 0x000fec000383ffff */
.L_x_17:
[----:B------:R-:W-:Y:S05]  /*12c0*/  BSYNC.RECONVERGENT B0 ;  /* 0x0000000000007941 */ /* 0x000fea0003800200 */
.L_x_16:
[----:B------:R-:W-:Y:S05]  /*12d0*/  @P0 EXIT ;  /* 0x000000000000094d */ /* 0x000fea0003800000 */
[----:B------:R-:W1:Y:S01]  /*12e0*/  LDCU.128 UR8, c[0x0][0x380] ;  /* 0x00007000ff0877ac */ /* 0x000e620008000c00 */
[----:B0-----:R-:W-:Y:S01]  /*12f0*/  IMAD.WIDE.U32 R4, R23, 0x4, RZ ;  /* 0x0000000417047825 */ /* 0x001fe200078e00ff */
[----:B------:R-:W-:Y:S03]  /*1300*/  BSSY.RECONVERGENT B0, `(.L_x_19) ;  /* 0x000003e000007945 */ /* 0x000fe60003800200 */
[----:B------:R-:W-:Y:S01]  /*1310*/  IMAD.WIDE R6, R0, 0x4, R4 ;  /* 0x0000000400067825 */ /* 0x000fe200078e0204 */
[----:B-1----:R-:W-:Y:S02]  /*1320*/  IADD3 R2, P0, PT, R2, UR8, RZ ;  /* 0x0000000802027c10 */ /* 0x002fe4000ff1e0ff */
[----:B------:R-:W-:Y:S02]  /*1330*/  IADD3 R0, P2, PT, R6, UR10, RZ ;  /* 0x0000000a06007c10 */ /* 0x000fe4000ff5e0ff */
[----:B------:R-:W-:-:S03]  /*1340*/  IADD3.X R3, PT, PT, R3, UR9, RZ, P0, !PT ;  /* 0x0000000903037c10 */ /* 0x000fc600087fe4ff */
[----:B------:R-:W-:Y:S01]  /*1350*/  IMAD.WIDE R4, R11, 0x4, R2 ;  /* 0x000000040b047825 */ /* 0x000fe200078e0202 */
[----:B------:R-:W-:-:S03]  /*1360*/  IADD3 R2, P3, PT, R0, 0x8, RZ ;  /* 0x0000000800027810 */ /* 0x000fc60007f7e0ff */
[----:B------:R-:W-:Y:S01]  /*1370*/  IMAD.IADD R3, R18, 0x1, -R19 ;  /* 0x0000000112037824 */ /* 0x000fe200078e0a13 */
[----:B------:R-:W-:-:S04]  /*1380*/  IADD3 R4, P0, PT, R4, 0x8, RZ ;  /* 0x0000000804047810 */ /* 0x000fc80007f1e0ff */
[----:B------:R-:W-:Y:S01]  /*1390*/  ISETP.GT.AND P1, PT, R3, 0xc, PT ;  /* 0x0000000c0300780c */ /* 0x000fe20003f24270 */
[----:B------:R-:W-:Y:S01]  /*13a0*/  IMAD.X R5, RZ, RZ, R5, P0 ;  /* 0x000000ffff057224 */ /* 0x000fe200000e0605 */
[----:B------:R-:W-:Y:S02]  /*13b0*/  IADD3.X R3, PT, PT, RZ, UR11, R7, P3, P2 ;  /* 0x0000000bff037c10 */ /* 0x000fe40009fe4407 */
[----:B------:R-:W-:-:S09]  /*13c0*/  PLOP3.LUT P0, PT, PT, PT, PT, 0x80, 0x8 ;  /* 0x000000000008781c */ /* 0x000fd20003f0f070 */
[----:B------:R-:W-:Y:S05]  /*13d0*/  @!P1 BRA `(.L_x_20) ;  /* 0x0000000000c09947 */ /* 0x000fea0003800000 */
[----:B------:R-:W-:Y:S01]  /*13e0*/  PLOP3.LUT P0, PT, PT, PT, PT, 0x8, 0x80 ;  /* 0x000000000080781c */ /* 0x000fe20003f0e170 */
[----:B------:R-:W-:-:S12]  /*13f0*/  VIADD R0, R18, 0xfffffff4 ;  /* 0xfffffff412007836 */ /* 0x000fd80000000000 */
.L_x_21:
[----:B------:R-:W-:-:S05]  /*1400*/  IMAD.WIDE R6, R19, 0x4, R4 ;  /* 0x0000000413067825 */ /* 0x000fca00078e0204 */
[----:B------:R-:W2:Y:S04]  /*1410*/  LDG.E R11, desc[UR4][R6.64+-0x8] ;  /* 0xfffff804060b7981 */ /* 0x000ea8000c1e1900 */
[----:B--2---:R0:W-:Y:S04]  /*1420*/  STG.E desc[UR4][R2.64+-0x8], R11 ;  /* 0xfffff80b02007986 */ /* 0x0041e8000c101904 */
[----:B------:R-:W2:Y:S04]  /*1430*/  LDG.E R13, desc[UR4][R6.64+-0x4] ;  /* 0xfffffc04060d7981 */ /* 0x000ea8000c1e1900 */
[----:B--2---:R1:W-:Y:S04]  /*1440*/  STG.E desc[UR4][R2.64+-0x4], R13 ;  /* 0xfffffc0d02007986 */ /* 0x0043e8000c101904 */
[----:B------:R-:W2:Y:S01]  /*1450*/  LDG.E R15, desc[UR4][R6.64] ;  /* 0x00000004060f7981 */ /* 0x000ea2000c1e1900 */
[----:B------:R-:W-:-:S03]  /*1460*/  IADD3 R9, PT, PT, R19, 0x4, RZ ;  /* 0x0000000413097810 */ /* 0x000fc60007ffe0ff */
[----:B--2---:R2:W-:Y:S04]  /*1470*/  STG.E desc[UR4][R2.64], R15 ;  /* 0x0000000f02007986 */ /* 0x0045e8000c101904 */
[----:B------:R-:W3:Y:S01]  /*1480*/  LDG.E R17, desc[UR4][R6.64+0x4] ;  /* 0x0000040406117981 */ /* 0x000ee2000c1e1900 */
[----:B------:R-:W-:-:S03]  /*1490*/  IMAD.WIDE R8, R9, 0x4, R4 ;  /* 0x0000000409087825 */ /* 0x000fc600078e0204 */
[----:B---3--:R3:W-:Y:S04]  /*14a0*/  STG.E desc[UR4][R2.64+0x4], R17 ;  /* 0x0000041102007986 */ /* 0x0087e8000c101904 */
[----:B------:R-:W4:Y:S04]  /*14b0*/  LDG.E R21, desc[UR4][R8.64+-0x8] ;  /* 0xfffff80408157981 */ /* 0x000f28000c1e1900 */
[----:B----4-:R4:W-:Y:S04]  /*14c0*/  STG.E desc[UR4][R2.64+0x8], R21 ;  /* 0x0000081502007986 */ /* 0x0109e8000c101904 */
[----:B0-----:R-:W5:Y:S04]  /*14d0*/  LDG.E R11, desc[UR4][R8.64+-0x4] ;  /* 0xfffffc04080b7981 */ /* 0x001f68000c1e1900 */
[----:B-----5:R0:W-:Y:S04]  /*14e0*/  STG.E desc[UR4][R2.64+0xc], R11 ;  /* 0x00000c0b02007986 */ /* 0x0201e8000c101904 */
[----:B-1----:R-:W5:Y:S01]  /*14f0*/  LDG.E R13, desc[UR4][R8.64] ;  /* 0x00000004080d7981 */ /* 0x002f62000c1e1900 */
[----:B------:R-:W-:-:S03]  /*1500*/  VIADD R7, R19, 0x8 ;  /* 0x0000000813077836 */ /* 0x000fc60000000000 */
[----:B-----5:R1:W-:Y:S04]  /*1510*/  STG.E desc[UR4][R2.64+0x10], R13 ;  /* 0x0000100d02007986 */ /* 0x0203e8000c101904 */
[----:B--2---:R-:W2:Y:S01]  /*1520*/  LDG.E R15, desc[UR4][R8.64+0x4] ;  /* 0x00000404080f7981 */ /* 0x004ea2000c1e1900 */
[----:B------:R-:W-:-:S03]  /*1530*/  IMAD.WIDE R6, R7, 0x4, R4 ;  /* 0x0000000407067825 */ /* 0x000fc600078e0204 */
[----:B--2---:R2:W-:Y:S04]  /*1540*/  STG.E desc[UR4][R2.64+0x14], R15 ;  /* 0x0000140f02007986 */ /* 0x0045e8000c101904 */
[----:B---3--:R-:W3:Y:S04]  /*1550*/  LDG.E R17, desc[UR4][R6.64+-0x8] ;  /* 0xfffff80406117981 */ /* 0x008ee8000c1e1900 */
[----:B---3--:R3:W-:Y:S04]  /*1560*/  STG.E desc[UR4][R2.64+0x18], R17 ;  /* 0x0000181102007986 */ /* 0x0087e8000c101904 */
[----:B----4-:R-:W4:Y:S04]  /*1570*/  LDG.E R21, desc[UR4][R6.64+-0x4] ;  /* 0xfffffc0406157981 */ /* 0x010f28000c1e1900 */
[----:B----4-:R4:W-:Y:S04]  /*1580*/  STG.E desc[UR4][R2.64+0x1c], R21 ;  /* 0x00001c1502007986 */ /* 0x0109e8000c101904 */
[----:B0-----:R-:W5:Y:S01]  /*1590*/  LDG.E R11, desc[UR4][R6.64] ;  /* 0x00000004060b7981 */ /* 0x001f62000c1e1900 */
[----:B------:R-:W-:-:S03]  /*15a0*/  VIADD R9, R19, 0xc ;  /* 0x0000000c13097836 */ /* 0x000fc60000000000 */
[----:B-----5:R0:W-:Y:S04]  /*15b0*/  STG.E desc[UR4][R2.64+0x20], R11 ;  /* 0x0000200b02007986 */ /* 0x0201e8000c101904 */
[----:B-1----:R-:W5:Y:S01]  /*15c0*/  LDG.E R13, desc[UR4][R6.64+0x4] ;  /* 0x00000404060d7981 */ /* 0x002f62000c1e1900 */
[----:B------:R-:W-:-:S03]  /*15d0*/  IMAD.WIDE R8, R9, 0x4, R4 ;  /* 0x0000000409087825 */ /* 0x000fc600078e0204 */
[----:B-----5:R-:W-:Y:S04]  /*15e0*/  STG.E desc[UR4][R2.64+0x24], R13 ;  /* 0x0000240d02007986 */ /* 0x020fe8000c101904 */
[----:B--2---:R-:W2:Y:S04]  /*15f0*/  LDG.E R15, desc[UR4][R8.64+-0x8] ;  /* 0xfffff804080f7981 */ /* 0x004ea8000c1e1900 */
[----:B--2---:R-:W-:Y:S04]  /*1600*/  STG.E desc[UR4][R2.64+0x28], R15 ;  /* 0x0000280f02007986 */ /* 0x004fe8000c101904 */
[----:B---3--:R-:W2:Y:S04]  /*1610*/  LDG.E R17, desc[UR4][R8.64+-0x4] ;  /* 0xfffffc0408117981 */ /* 0x008ea8000c1e1900 */
[----:B--2---:R-:W-:Y:S04]  /*1620*/  STG.E desc[UR4][R2.64+0x2c], R17 ;  /* 0x00002c1102007986 */ /* 0x004fe8000c101904 */
[----:B----4-:R-:W2:Y:S01]  /*1630*/  LDG.E R21, desc[UR4][R8.64] ;  /* 0x0000000408157981 */ /* 0x010ea2000c1e1900 */
[----:B------:R-:W-:-:S05]  /*1640*/  VIADD R19, R19, 0x10 ;  /* 0x0000001013137836 */ /* 0x000fca0000000000 */
[----:B------:R-:W-:Y:S01]  /*1650*/  ISETP.GE.AND P1, PT, R19, R0, PT ;  /* 0x000000001300720c */ /* 0x000fe20003f26270 */
[----:B--2---:R-:W-:Y:S04]  /*1660*/  STG.E desc[UR4][R2.64+0x30], R21 ;  /* 0x0000301502007986 */ /* 0x004fe8000c101904 */
[----:B0-----:R-:W2:Y:S01]  /*1670*/  LDG.E R11, desc[UR4][R8.64+0x4] ;  /* 0x00000404080b7981 */ /* 0x001ea2000c1e1900 */
[----:B------:R-:W-:-:S04]  /*1680*/  IADD3 R6, P2, PT, R2, 0x40, RZ ;  /* 0x0000004002067810 */ /* 0x000fc80007f5e0ff */
[----:B------:R-:W-:Y:S01]  /*1690*/  IADD3.X R7, PT, PT, RZ, R3, RZ, P2, !PT ;  /* 0x00000003ff077210 */ /* 0x000fe200017fe4ff */
[----:B--2---:R0:W-:Y:S02]  /*16a0*/  STG.E desc[UR4][R2.64+0x34], R11 ;  /* 0x0000340b02007986 */ /* 0x0041e4000c101904 */
[----:B0-----:R-:W-:Y:S02]  /*16b0*/  IMAD.MOV.U32 R2, RZ, RZ, R6 ;  /* 0x000000ffff027224 */ /* 0x001fe400078e0006 */
[----:B------:R-:W-:Y:S01]  /*16c0*/  IMAD.MOV.U32 R3, RZ, RZ, R7 ;  /* 0x000000ffff037224 */ /* 0x000fe200078e0007 */
[----:B------:R-:W-:Y:S06]  /*16d0*/  @!P1 BRA `(.L_x_21) ;  /* 0xfffffffc00489947 */ /* 0x000fec000383ffff */
.L_x_20:
[----:B------:R-:W-:Y:S05]  /*16e0*/  BSYNC.RECONVERGENT B0 ;  /* 0x0000000000007941 */ /* 0x000fea0003800200 */
.L_x_19:
[----:B------:R-:W-:Y:S01]  /*16f0*/  IMAD.IADD R0, R18, 0x1, -R19 ;  /* 0x0000000112007824 */ /* 0x000fe200078e0a13 */
[----:B------:R-:W-:Y:S04]  /*1700*/  BSSY.RECONVERGENT B0, `(.L_x_22) ;  /* 0x000001c000007945 */ /* 0x000fe80003800200 */
[----:B------:R-:W-:-:S13]  /*1710*/  ISETP.GT.AND P1, PT, R0, 0x4, PT ;  /* 0x000000040000780c */ /* 0x000fda0003f24270 */
[----:B------:R-:W-:Y:S05]  /*1720*/  @!P1 BRA `(.L_x_23) ;  /* 0x0000000000649947 */ /* 0x000fea0003800000 */
        /* <DEDUP_REMOVED lines=10> */
[----:B---3--:R-:W-:Y:S04]  /*17d0*/  STG.E desc[UR4][R2.64+0x4], R17 ;  /* 0x0000041102007986 */ /* 0x008fe8000c101904 */
[----:B------:R-:W3:Y:S04]  /*17e0*/  LDG.E R21, desc[UR4][R8.64+-0x8] ;  /* 0xfffff80408157981 */ /* 0x000ee8000c1e1900 */
[----:B---3--:R-:W-:Y:S04]  /*17f0*/  STG.E desc[UR4][R2.64+0x8], R21 ;  /* 0x0000081502007986 */ /* 0x008fe8000c101904 */
[----:B0-----:R-:W3:Y:S04]  /*1800*/  LDG.E R11, desc[UR4][R8.64+-0x4] ;  /* 0xfffffc04080b7981 */ /* 0x001ee8000c1e1900 */
[----:B---3--:R-:W-:Y:S04]  /*1810*/  STG.E desc[UR4][R2.64+0xc], R11 ;  /* 0x00000c0b02007986 */ /* 0x008fe8000c101904 */
[----:B-1----:R-:W3:Y:S01]  /*1820*/  LDG.E R13, desc[UR4][R8.64] ;  /* 0x00000004080d7981 */ /* 0x002ee2000c1e1900 */
[----:B------:R-:W-:-:S03]  /*1830*/  IADD3 R0, P1, PT, R2, 0x20, RZ ;  /* 0x0000002002007810 */ /* 0x000fc60007f3e0ff */
[----:B---3--:R-:W-:Y:S04]  /*1840*/  STG.E desc[UR4][R2.64+0x10], R13 ;  /* 0x0000100d02007986 */ /* 0x008fe8000c101904 */
[----:B--2---:R-:W2:Y:S01]  /*1850*/  LDG.E R15, desc[UR4][R8.64+0x4] ;  /* 0x00000404080f7981 */ /* 0x004ea2000c1e1900 */
[----:B------:R-:W-:Y:S01]  /*1860*/  IMAD.X R7, RZ, RZ, R3, P1 ;  /* 0x000000ffff077224 */ /* 0x000fe200008e0603 */
[----:B------:R-:W-:Y:S01]  /*1870*/  PLOP3.LUT P0, PT, PT, PT, PT, 0x8, 0x80 ;  /* 0x000000000080781c */ /* 0x000fe20003f0e170 */
[----:B------:R-:W-:Y:S01]  /*1880*/  VIADD R19, R19, 0x8 ;  /* 0x0000000813137836 */ /* 0x000fe20000000000 */
[----:B--2---:R0:W-:Y:S02]  /*1890*/  STG.E desc[UR4][R2.64+0x14], R15 ;  /* 0x0000140f02007986 */ /* 0x0041e4000c101904 */
[----:B0-----:R-:W-:Y:S01]  /*18a0*/  IMAD.MOV.U32 R2, RZ, RZ, R0 ;  /* 0x000000ffff027224 */ /* 0x001fe200078e0000 */
[----:B------:R-:W-:-:S08]  /*18b0*/  MOV R3, R7 ;  /* 0x0000000700037202 */ /* 0x000fd00000000f00 */
.L_x_23:
[----:B------:R-:W-:Y:S05]  /*18c0*/  BSYNC.RECONVERGENT B0 ;  /* 0x0000000000007941 */ /* 0x000fea0003800200 */
.L_x_22:
[----:B------:R-:W-:-:S13]  /*18d0*/  ISETP.LT.OR P0, PT, R19, R18, P0 ;  /* 0x000000121300720c */ /* 0x000fda0000701670 */
[----:B------:R-:W-:Y:S05]  /*18e0*/  @!P0 EXIT ;  /* 0x000000000000894d */ /* 0x000fea0003800000 */
[----:B------:R-:W-:-:S05]  /*18f0*/  IMAD.WIDE R4, R19, 0x4, R4 ;  /* 0x0000000413047825 */ /* 0x000fca00078e0204 */
[----:B------:R-:W2:Y:S04]  /*1900*/  LDG.E R7, desc[UR4][R4.64+-0x8] ;  /* 0xfffff80404077981 */ /* 0x000ea8000c1e1900 */
[----:B--2---:R-:W-:Y:S04]  /*1910*/  STG.E desc[UR4][R2.64+-0x8], R7 ;  /* 0xfffff80702007986 */ /* 0x004fe8000c101904 */
[----:B------:R-:W2:Y:S04]  /*1920*/  LDG.E R9, desc[UR4][R4.64+-0x4] ;  /* 0xfffffc0404097981 */ /* 0x000ea8000c1e1900 */
[----:B--2---:R-:W-:Y:S04]  /*1930*/  STG.E desc[UR4][R2.64+-0x4], R9 ;  /* 0xfffffc0902007986 */ /* 0x004fe8000c101904 */
[----:B------:R-:W2:Y:S04]  /*1940*/  LDG.E R11, desc[UR4][R4.64] ;  /* 0x00000004040b7981 */ /* 0x000ea8000c1e1900 */
[----:B--2---:R-:W-:Y:S04]  /*1950*/  STG.E desc[UR4][R2.64], R11 ;  /* 0x0000000b02007986 */ /* 0x004fe8000c101904 */
[----:B------:R-:W2:Y:S04]  /*1960*/  LDG.E R13, desc[UR4][R4.64+0x4] ;  /* 0x00000404040d7981 */ /* 0x000ea8000c1e1900 */
[----:B--2---:R-:W-:Y:S01]  /*1970*/  STG.E desc[UR4][R2.64+0x4], R13 ;  /* 0x0000040d02007986 */ /* 0x004fe2000c101904 */
[----:B------:R-:W-:Y:S05]  /*1980*/  EXIT ;  /* 0x000000000000794d */ /* 0x000fea0003800000 */
.L_x_15:
[----:B------:R-:W-:-:S13]  /*1990*/  ISETP.GE.AND P0, PT, R21, R20, PT ;  /* 0x000000141500720c */ /* 0x000fda0003f06270 */
[----:B------:R-:W-:Y:S05]  /*19a0*/  @P0 EXIT ;  /* 0x000000000000094d */ /* 0x000fea0003800000 */
[----:B------:R-:W-:Y:S01]  /*19b0*/  IMAD.IADD R6, R22, 0x1, R21 ;  /* 0x0000000116067824 */ /* 0x000fe200078e0215 */
[----:B------:R-:W-:Y:S03]  /*19c0*/  BSSY.RECONVERGENT B0, `(.L_x_24) ;  /* 0x000001d000007945 */ /* 0x000fe60003800200 */
[----:B------:R-:W-:Y:S02]  /*19d0*/  IMAD.IADD R4, R25, 0x1, -R6 ;  /* 0x0000000119047824 */ /* 0x000fe400078e0a06 */
[----:B------:R-:W-:-:S03]  /*19e0*/  IMAD.IADD R25, R6, 0x1, -R25 ;  /* 0x0000000106197824 */ /* 0x000fc600078e0a19 */
[----:B------:R-:W-:Y:S02]  /*19f0*/  LOP3.LUT P1, R8, R4, 0x3, RZ, 0xc0, !PT ;  /* 0x0000000304087812 */ /* 0x000fe4000782c0ff */
[----:B------:R-:W-:-:S11]  /*1a00*/  ISETP.GT.U32.AND P0, PT, R25, -0x4, PT ;  /* 0xfffffffc1900780c */ /* 0x000fd60003f04070 */
[----:B------:R-:W-:Y:S05]  /*1a10*/  @!P1 BRA `(.L_x_25) ;  /* 0x00000000005c9947 */ /* 0x000fea0003800000 */
[----:B------:R-:W0:Y:S01]  /*1a20*/  LDC R5, c[0x0][0x394] ;  /* 0x0000e500ff057b82 */ /* 0x000e220000000800 */
[----:B------:R-:W1:Y:S01]  /*1a30*/  LDCU.128 UR8, c[0x0][0x380] ;  /* 0x00007000ff0877ac */ /* 0x000e620008000c00 */
[C---:B------:R-:W-:Y:S01]  /*1a40*/  IMAD.WIDE.U32 R6, R23.reuse, 0x4, RZ ;  /* 0x0000000417067825 */ /* 0x040fe200078e00ff */
[----:B------:R-:W-:-:S03]  /*1a50*/  IADD3 R23, PT, PT, R23, R8, RZ ;  /* 0x0000000817177210 */ /* 0x000fc60007ffe0ff */
[----:B------:R-:W-:Y:S02]  /*1a60*/  IMAD.MOV R8, RZ, RZ, -R8 ;  /* 0x000000ffff087224 */ /* 0x000fe400078e0a08 */
[----:B------:R-:W-:-:S03]  /*1a70*/  IMAD.WIDE R6, R0, 0x4, R6 ;  /* 0x0000000400067825 */ /* 0x000fc600078e0206 */
[----:B-1----:R-:W-:-:S04]  /*1a80*/  IADD3 R10, P2, PT, R6, UR10, RZ ;  /* 0x0000000a060a7c10 */ /* 0x002fc8000ff5e0ff */
[----:B------:R-:W-:Y:S01]  /*1a90*/  IADD3.X R11, PT, PT, R7, UR11, RZ, P2, !PT ;  /* 0x0000000b070b7c10 */ /* 0x000fe200097fe4ff */
[----:B0-----:R-:W-:-:S03]  /*1aa0*/  IMAD.WIDE R4, R5, 0x4, R2 ;  /* 0x0000000405047825 */ /* 0x001fc600078e0202 */
[----:B------:R-:W-:-:S04]  /*1ab0*/  IADD3 R4, P1, PT, R4, UR8, RZ ;  /* 0x0000000804047c10 */ /* 0x000fc8000ff3e0ff */
[----:B------:R-:W-:-:S03]  /*1ac0*/  IADD3.X R5, PT, PT, R5, UR9, RZ, P1, !PT ;  /* 0x0000000905057c10 */ /* 0x000fc60008ffe4ff */
[----:B------:R-:W-:-:S07]  /*1ad0*/  IMAD.WIDE.U32 R6, R22, 0x4, R4 ;  /* 0x0000000416067825 */ /* 0x000fce00078e0004 */
.L_x_26:
[----:B0-----:R-:W-:-:S05]  /*1ae0*/  IMAD.WIDE R4, R21, 0x4, R6 ;  /* 0x0000000415047825 */ /* 0x001fca00078e0206 */
[----:B------:R0:W2:Y:S01]  /*1af0*/  LDG.E R9, desc[UR4][R4.64] ;  /* 0x0000000404097981 */ /* 0x0000a2000c1e1900 */
[----:B------:R-:W-:Y:S01]  /*1b00*/  IADD3 R8, PT, PT, R8, 0x1, RZ ;  /* 0x0000000108087810 */ /* 0x000fe20007ffe0ff */
[----:B------:R-:W-:-:S03]  /*1b10*/  VIADD R21, R21, 0x1 ;  /* 0x0000000115157836 */ /* 0x000fc60000000000 */
[----:B------:R-:W-:Y:S01]  /*1b20*/  ISETP.NE.AND P1, PT, R8, RZ, PT ;  /* 0x000000ff0800720c */ /* 0x000fe20003f25270 */
[----:B0-----:R-:W-:Y:S01]  /*1b30*/  IMAD.MOV.U32 R4, RZ, RZ, R10 ;  /* 0x000000ffff047224 */ /* 0x001fe200078e000a */
[----:B------:R-:W-:Y:S01]  /*1b40*/  IADD3 R10, P2, PT, R10, 0x4, RZ ;  /* 0x000000040a0a7810 */ /* 0x000fe20007f5e0ff */
[----:B------:R-:W-:-:S04]  /*1b50*/  IMAD.MOV.U32 R5, RZ, RZ, R11 ;  /* 0x000000ffff057224 */ /* 0x000fc800078e000b */
[----:B------:R-:W-:Y:S01]  /*1b60*/  IMAD.X R11, RZ, RZ, R11, P2 ;  /* 0x000000ffff0b7224 */ /* 0x000fe200010e060b */
[----:B--2---:R0:W-:Y:S05]  /*1b70*/  STG.E desc[UR4][R4.64], R9 ;  /* 0x0000000904007986 */ /* 0x0041ea000c101904 */
[----:B------:R-:W-:Y:S05]  /*1b80*/  @P1 BRA `(.L_x_26) ;  /* 0xfffffffc00d41947 */ /* 0x000fea000383ffff */
.L_x_25:
[----:B------:R-:W-:Y:S05]  /*1b90*/  BSYNC.RECONVERGENT B0 ;  /* 0x0000000000007941 */ /* 0x000fea0003800200 */
.L_x_24:
[----:B------:R-:W-:Y:S05]  /*1ba0*/  @P0 EXIT ;  /* 0x000000000000094d */ /* 0x000fea0003800000 */
[----:B0-----:R-:W0:Y:S01]  /*1bb0*/  LDC R5, c[0x0][0x394] ;  /* 0x0000e500ff057b82 */ /* 0x001e220000000800 */
[----:B------:R-:W1:Y:S01]  /*1bc0*/  LDCU.128 UR8, c[0x0][0x380] ;  /* 0x00007000ff0877ac */ /* 0x000e620008000c00 */
[----:B------:R-:W-:Y:S01]  /*1bd0*/  BSSY.RECONVERGENT B0, `(.L_x_27) ;  /* 0x0000040000007945 */ /* 0x000fe20003800200 */
[----:B0-----:R-:W-:-:S04]  /*1be0*/  IMAD.WIDE R4, R5, 0x4, R2 ;  /* 0x0000000405047825 */ /* 0x001fc800078e0202 */
[----:B------:R-:W-:Y:S01]  /*1bf0*/  IMAD.WIDE.U32 R2, R23, 0x4, RZ ;  /* 0x0000000417027825 */ /* 0x000fe200078e00ff */
[----:B-1----:R-:W-:-:S04]  /*1c00*/  IADD3 R4, P0, PT, R4, UR8, RZ ;  /* 0x0000000804047c10 */ /* 0x002fc8000ff1e0ff */
[----:B------:R-:W-:Y:S01]  /*1c10*/  IADD3.X R5, PT, PT, R5, UR9, RZ, P0, !PT ;  /* 0x0000000905057c10 */ /* 0x000fe200087fe4ff */
[----:B------:R-:W-:-:S04]  /*1c20*/  IMAD.WIDE R2, R0, 0x4, R2 ;  /* 0x0000000400027825 */ /* 0x000fc800078e0202 */
[----:B------:R-:W-:Y:S01]  /*1c30*/  IMAD.IADD R0, R20, 0x1, -R21 ;  /* 0x0000000114007824 */ /* 0x000fe200078e0a15 */
[----:B------:R-:W-:Y:S01]  /*1c40*/  IADD3 R2, P2, PT, R2, UR10, RZ ;  /* 0x0000000a02027c10 */ /* 0x000fe2000ff5e0ff */
[----:B------:R-:W-:-:S03]  /*1c50*/  IMAD.WIDE.U32 R4, R22, 0x4, R4 ;  /* 0x0000000416047825 */ /* 0x000fc600078e0004 */
[----:B------:R-:W-:Y:S02]  /*1c60*/  ISETP.GT.AND P1, PT, R0, 0xc, PT ;  /* 0x0000000c0000780c */ /* 0x000fe40003f24270 */
[----:B------:R-:W-:Y:S02]  /*1c70*/  IADD3 R2, P3, PT, R2, 0x8, RZ ;  /* 0x0000000802027810 */ /* 0x000fe40007f7e0ff */
[----:B------:R-:W-:Y:S02]  /*1c80*/  IADD3 R4, P0, PT, R4, 0x8, RZ ;  /* 0x0000000804047810 */ /* 0x000fe40007f1e0ff */
[----:B------:R-:W-:Y:S02]  /*1c90*/  IADD3.X R3, PT, PT, RZ, UR11, R3, P3, P2 ;  /* 0x0000000bff037c10 */ /* 0x000fe40009fe4403 */
[----:B------:R-:W-:Y:S02]  /*1ca0*/  IADD3.X R5, PT, PT, RZ, R5, RZ, P0, !PT ;  /* 0x00000005ff057210 */ /* 0x000fe400007fe4ff */
[----:B------:R-:W-:-:S03]  /*1cb0*/  PLOP3.LUT P0, PT, PT, PT, PT, 0x80, 0x8 ;  /* 0x000000000008781c */ /* 0x000fc60003f0f070 */
[----:B------:R-:W-:Y:S10]  /*1cc0*/  @!P1 BRA `(.L_x_28) ;  /* 0x0000000000c09947 */ /* 0x000ff40003800000 */
[----:B------:R-:W-:Y:S01]  /*1cd0*/  PLOP3.LUT P0, PT, PT, PT, PT, 0x8, 0x80 ;  /* 0x000000000080781c */ /* 0x000fe20003f0e170 */
[----:B------:R-:W-:-:S12]  /*1ce0*/  VIADD R0, R20, 0xfffffff4 ;  /* 0xfffffff414007836 */ /* 0x000fd80000000000 */
.L_x_29:
[----:B------:R-:W-:-:S05]  /*1cf0*/  IMAD.WIDE R6, R21, 0x4, R4 ;  /* 0x0000000415067825 */ /* 0x000fca00078e0204 */
[----:B------:R-:W2:Y:S04]  /*1d00*/  LDG.E R11, desc[UR4][R6.64+-0x8] ;  /* 0xfffff804060b7981 */ /* 0x000ea8000c1e1900 */
[----:B--2---:R0:W-:Y:S04]  /*1d10*/  STG.E desc[UR4][R2.64+-0x8], R11 ;  /* 0xfffff80b02007986 */ /* 0x0041e8000c101904 */
[----:B------:R-:W2:Y:S04]  /*1d20*/  LDG.E R13, desc[UR4][R6.64+-0x4] ;  /* 0xfffffc04060d7981 */ /* 0x000ea8000c1e1900 */
[----:B--2---:R1:W-:Y:S04]  /*1d30*/  STG.E desc[UR4][R2.64+-0x4], R13 ;  /* 0xfffffc0d02007986 */ /* 0x0043e8000c101904 */
[----:B------:R-:W2:Y:S01]  /*1d40*/  LDG.E R15, desc[UR4][R6.64] ;  /* 0x00000004060f7981 */ /* 0x000ea2000c1e1900 */
[----:B------:R-:W-:-:S03]  /*1d50*/  VIADD R9, R21, 0x4 ;  /* 0x0000000415097836 */ /* 0x000fc60000000000 */
        /* <DEDUP_REMOVED lines=19> */
[----:B------:R-:W-:-:S03]  /*1e90*/  IADD3 R9, PT, PT, R21, 0xc, RZ ;  /* 0x0000000c15097810 */ /* 0x000fc60007ffe0ff */
        /* <DEDUP_REMOVED lines=10> */
[----:B------:R-:W-:Y:S02]  /*1f40*/  ISETP.GE.AND P1, PT, R21, R0, PT ;  /* 0x000000001500720c */ /* 0x000fe40003f26270 */
[----:B------:R-:W-:Y:S01]  /*1f50*/  IADD3 R6, P2, PT, R2, 0x40, RZ ;  /* 0x0000004002067810 */ /* 0x000fe20007f5e0ff */
[----:B--2---:R-:W-:Y:S04]  /*1f60*/  STG.E desc[UR4][R2.64+0x30], R19 ;  /* 0x0000301302007986 */ /* 0x004fe8000c101904 */
[----:B0-----:R-:W2:Y:S01]  /*1f70*/  LDG.E R11, desc[UR4][R8.64+0x4] ;  /* 0x00000404080b7981 */ /* 0x001ea2000c1e1900 */
[----:B------:R-:W-:-:S03]  /*1f80*/  IMAD.X R7, RZ, RZ, R3, P2 ;  /* 0x000000ffff077224 */ /* 0x000fc600010e0603 */
[----:B--2---:R0:W-:Y:S02]  /*1f90*/  STG.E desc[UR4][R2.64+0x34], R11 ;  /* 0x0000340b02007986 */ /* 0x0041e4000c101904 */
[----:B0-----:R-:W-:Y:S01]  /*1fa0*/  IMAD.MOV.U32 R2, RZ, RZ, R6 ;  /* 0x000000ffff027224 */ /* 0x001fe200078e0006 */
[----:B------:R-:W-:Y:S01]  /*1fb0*/  MOV R3, R7 ;  /* 0x0000000700037202 */ /* 0x000fe20000000f00 */
[----:B------:R-:W-:Y:S06]  /*1fc0*/  @!P1 BRA `(.L_x_29) ;  /* 0xfffffffc00489947 */ /* 0x000fec000383ffff */
.L_x_28:
[----:B------:R-:W-:Y:S05]  /*1fd0*/  BSYNC.RECONVERGENT B0 ;  /* 0x0000000000007941 */ /* 0x000fea0003800200 */
.L_x_27:
        /* <DEDUP_REMOVED lines=24> */
[----:B------:R-:W-:Y:S02]  /*2160*/  PLOP3.LUT P0, PT, PT, PT, PT, 0x8, 0x80 ;  /* 0x000000000080781c */ /* 0x000fe40003f0e170 */
[----:B------:R-:W-:Y:S01]  /*2170*/  IADD3 R21, PT, PT, R21, 0x8, RZ ;  /* 0x0000000815157810 */ /* 0x000fe20007ffe0ff */
[----:B--2---:R0:W-:Y:S02]  /*2180*/  STG.E desc[UR4][R2.64+0x14], R15 ;  /* 0x0000140f02007986 */ /* 0x0041e4000c101904 */
[----:B0-----:R-:W-:-:S02]  /*2190*/  IMAD.MOV.U32 R2, RZ, RZ, R0 ;  /* 0x000000ffff027224 */ /* 0x001fc400078e0000 */
[----:B------:R-:W-:-:S07]  /*21a0*/  IMAD.MOV.U32 R3, RZ, RZ, R7 ;  /* 0x000000ffff037224 */ /* 0x000fce00078e0007 */
.L_x_31:
[----:B------:R-:W-:Y:S05]  /*21b0*/  BSYNC.RECONVERGENT B0 ;  /* 0x0000000000007941 */ /* 0x000fea0003800200 */
.L_x_30:
        /* <DEDUP_REMOVED lines=12> */
.L_x_32:
[----:B------:R-:W-:-:S00]  /*2280*/  BRA `(.L_x_32) ;  /* 0xfffffffc00fc7947 */ /* 0x000fc0000383ffff */
[----:B------:R-:W-:-:S00]  /*2290*/  NOP ;  /* 0x0000000000007918 */ /* 0x000fc00000000000 */
        /* <DEDUP_REMOVED lines=14> */
.L_x_87:


//--------------------- .text._Z21sharedMemoryMergeSortPiS_i --------------------------
	.section	.text._Z21sharedMemoryMergeSortPiS_i,"ax",@progbits
	.align	128
        .global         _Z21sharedMemoryMergeSortPiS_i
        .type           _Z21sharedMemoryMergeSortPiS_i,@function
        .size           _Z21sharedMemoryMergeSortPiS_i,(.L_x_88 - _Z21sharedMemoryMergeSortPiS_i)
        .other          _Z21sharedMemoryMergeSortPiS_i,@"STO_CUDA_ENTRY STV_DEFAULT"
_Z21sharedMemoryMergeSortPiS_i:
.text._Z21sharedMemoryMergeSortPiS_i:
[----:B------:R-:W-:Y:S01]  /*0000*/  LDC R1, c[0x0][0x37c] ;  /* 0x0000df00ff017b82 */ /* 0x000fe20000000800 */
[----:B------:R-:W0:Y:S07]  /*0010*/  S2R R5, SR_TID.X ;  /* 0x0000000000057919 */ /* 0x000e2e0000002100 */
[----:B------:R-:W0:Y:S01]  /*0020*/  S2UR UR4, SR_CTAID.X ;  /* 0x00000000000479c3 */ /* 0x000e220000002500 */
[----:B------:R-:W1:Y:S01]  /*0030*/  LDCU UR5, c[0x0][0x390] ;  /* 0x00007200ff0577ac */ /* 0x000e620008000800 */
[----:B------:R-:W-:Y:S01]  /*0040*/  IMAD.MOV.U32 R4, RZ, RZ, 0x7fffffff ;  /* 0x7fffffffff047424 */ /* 0x000fe200078e00ff */
[----:B------:R-:W2:Y:S05]  /*0050*/  LDCU.64 UR10, c[0x0][0x358] ;  /* 0x00006b00ff0a77ac */ /* 0x000eaa0008000a00 */
[----:B------:R-:W0:Y:S08]  /*0060*/  LDC R0, c[0x0][0x360] ;  /* 0x0000d800ff007b82 */ /* 0x000e300000000800 */
[----:B------:R-:W3:Y:S01]  /*0070*/  LDC.64 R2, c[0x0][0x380] ;  /* 0x0000e000ff027b82 */ /* 0x000ee20000000a00 */
[----:B0-----:R-:W-:-:S05]  /*0080*/  IMAD R14, R0, UR4, R5 ;  /* 0x00000004000e7c24 */ /* 0x001fca000f8e0205 */
[C---:B-1----:R-:W-:Y:S01]  /*0090*/  ISETP.GE.AND P0, PT, R14.reuse, UR5, PT ;  /* 0x000000050e007c0c */ /* 0x042fe2000bf06270 */
[----:B---3--:R-:W-:-:S12]  /*00a0*/  IMAD.WIDE R2, R14, 0x4, R2 ;  /* 0x000000040e027825 */ /* 0x008fd800078e0202 */
[----:B--2---:R-:W2:Y:S01]  /*00b0*/  @!P0 LDG.E R4, desc[UR10][R2.64] ;  /* 0x0000000a02048981 */ /* 0x004ea2000c1e1900 */
[----:B------:R-:W0:Y:S01]  /*00c0*/  S2UR UR5, SR_CgaCtaId ;  /* 0x00000000000579c3 */ /* 0x000e220000008800 */
[----:B------:R-:W-:Y:S01]  /*00d0*/  UMOV UR4, 0x400 ;  /* 0x0000040000047882 */ /* 0x000fe20000000000 */
[----:B------:R-:W-:Y:S01]  /*00e0*/  ISETP.GE.U32.AND P0, PT, R0, 0x2, PT ;  /* 0x000000020000780c */ /* 0x000fe20003f06070 */
[----:B0-----:R-:W-:-:S06]  /*00f0*/  ULEA UR4, UR5, UR4, 0x18 ;  /* 0x0000000405047291 */ /* 0x001fcc000f8ec0ff */
[----:B------:R-:W-:-:S05]  /*0100*/  LEA R15, R5, UR4, 0x2 ;  /* 0x00000004050f7c11 */ /* 0x000fca000f8e10ff */
[----:B--2---:R0:W-:Y:S01]  /*0110*/  STS [R15], R4 ;  /* 0x000000040f007388 */ /* 0x0041e20000000800 */
[----:B------:R-:W-:Y:S06]  /*0120*/  BAR.SYNC.DEFER_BLOCKING 0x0 ;  /* 0x0000000000007b1d */ /* 0x000fec0000010000 */
[----:B------:R-:W-:Y:S05]  /*0130*/  @!P0 BRA `(.L_x_33) ;  /* 0x0000001400fc8947 */ /* 0x000fea0003800000 */
[----:B------:R-:W1:Y:S01]  /*0140*/  LDCU.64 UR8, c[0x0][0x388] ;  /* 0x00007100ff0877ac */ /* 0x000e620008000a00 */
[----:B------:R-:W-:Y:S01]  /*0150*/  IMAD.SHL.U32 R16, R5, 0x2, RZ ;  /* 0x0000000205107824 */ /* 0x000fe200078e00ff */
[----:B------:R-:W-:Y:S01]  /*0160*/  UMOV UR5, 0x1 ;  /* 0x0000000100057882 */ /* 0x000fe20000000000 */
[----:B-1----:R-:W-:-:S04]  /*0170*/  UIADD3 UR7, UP0, UPT, UR8, 0x8, URZ ;  /* 0x0000000808077890 */ /* 0x002fc8000ff1e0ff */
[----:B------:R-:W-:-:S12]  /*0180*/  UIADD3.X UR8, UPT, UPT, URZ, UR9, URZ, UP0, !UPT ;  /* 0x00000009ff087290 */ /* 0x000fd800087fe4ff */
.L_x_66:
[----:B------:R-:W-:Y:S01]  /*0190*/  IMAD R18, R16, UR5, RZ ;  /* 0x0000000510127c24 */ /* 0x000fe2000f8e02ff */
[----:B------:R-:W-:Y:S01]  /*01a0*/  UMOV UR6, UR5 ;  /* 0x0000000500067c82 */ /* 0x000fe20008000000 */
[----:B------:R-:W-:Y:S02]  /*01b0*/  BSSY.RECONVERGENT B0, `(.L_x_34) ;  /* 0x0000173000007945 */ /* 0x000fe40003800200 */
[----:B012-4-:R-:W-:Y:S01]  /*01c0*/  VIADD R9, R18, UR5 ;  /* 0x0000000512097c36 */ /* 0x017fe20008000000 */
[----:B------:R-:W-:-:S04]  /*01d0*/  USHF.L.U32 UR5, UR5, 0x1, URZ ;  /* 0x0000000105057899 */ /* 0x000fc800080006ff */
[----:B------:R-:W-:-:S13]  /*01e0*/  ISETP.GE.U32.AND P0, PT, R9, R0, PT ;  /* 0x000000000900720c */ /* 0x000fda0003f06070 */
[----:B---3--:R-:W-:Y:S05]  /*01f0*/  @P0 BRA `(.L_x_35) ;  /* 0x0000001400b80947 */ /* 0x008fea0003800000 */
[----:B------:R-:W1:Y:S01]  /*0200*/  LDC.64 R6, c[0x0][0x388] ;  /* 0x0000e200ff067b82 */ /* 0x000e620000000a00 */
[C---:B------:R-:W-:Y:S01]  /*0210*/  VIADDMNMX.U32 R17, R9.reuse, UR6, R0, PT ;  /* 0x0000000609117c46 */ /* 0x040fe2000b800000 */
[----:B------:R-:W-:Y:S01]  /*0220*/  BSSY.RECONVERGENT B1, `(.L_x_36) ;  /* 0x0000019000017945 */ /* 0x000fe20003800200 */
[----:B0-----:R-:W-:Y:S01]  /*0230*/  IMAD.MOV.U32 R4, RZ, RZ, R9 ;  /* 0x000000ffff047224 */ /* 0x001fe200078e0009 */
[----:B------:R-:W-:Y:S01]  /*0240*/  MOV R8, R18 ;  /* 0x0000001200087202 */ /* 0x000fe20000000f00 */
[----:B------:R-:W-:Y:S01]  /*0250*/  IMAD.MOV.U32 R11, RZ, RZ, R18 ;  /* 0x000000ffff0b7224 */ /* 0x000fe200078e0012 */
[----:B------:R-:W-:-:S13]  /*0260*/  ISETP.GE.AND P0, PT, R9, R17, PT ;  /* 0x000000110900720c */ /* 0x000fda0003f06270 */
[----:B------:R-:W-:Y:S05]  /*0270*/  @P0 BRA `(.L_x_37) ;  /* 0x00000000004c0947 */ /* 0x000fea0003800000 */
.L_x_38:
[----:B------:R-:W-:Y:S01]  /*0280*/  LEA R5, R8, UR4, 0x2 ;  /* 0x0000000408057c11 */ /* 0x000fe2000f8e10ff */
[----:B-1----:R-:W-:Y:S01]  /*0290*/  IMAD.WIDE.U32 R12, R11, 0x4, R6 ;  /* 0x000000040b0c7825 */ /* 0x002fe200078e0006 */
[----:B------:R-:W-:-:S03]  /*02a0*/  LEA R10, R4, UR4, 0x2 ;  /* 0x00000004040a7c11 */ /* 0x000fc6000f8e10ff */
[----:B------:R-:W-:Y:S01]  /*02b0*/  VIADD R20, R8, 0x1 ;  /* 0x0000000108147836 */ /* 0x000fe20000000000 */
[----:B------:R-:W-:Y:S01]  /*02c0*/  LDS R5, [R5] ;  /* 0x0000000005057984 */ /* 0x000fe20000000800 */
[----:B------:R-:W-:Y:S02]  /*02d0*/  VIADD R22, R4, 0x1 ;  /* 0x0000000104167836 */ /* 0x000fe40000000000 */
[----:B------:R-:W-:Y:S01]  /*02e0*/  VIADD R11, R11, 0x1 ;  /* 0x000000010b0b7836 */ /* 0x000fe20000000000 */
[----:B------:R-:W0:Y:S02]  /*02f0*/  LDS R10, [R10] ;  /* 0x000000000a0a7984 */ /* 0x000e240000000800 */
[CC--:B0-----:R-:W-:Y:S02]  /*0300*/  ISETP.GT.AND P1, PT, R5.reuse, R10.reuse, PT ;  /* 0x0000000a0500720c */ /* 0x0c1fe40003f24270 */
[CC--:B------:R-:W-:Y:S02]  /*0310*/  ISETP.GT.AND P0, PT, R5.reuse, R10.reuse, PT ;  /* 0x0000000a0500720c */ /* 0x0c0fe40003f04270 */
[----:B------:R-:W-:-:S05]  /*0320*/  VIMNMX R19, PT, PT, R5, R10, PT ;  /* 0x0000000a05137248 */ /* 0x000fca0003fe0100 */
[----:B------:R0:W-:Y:S04]  /*0330*/  STG.E desc[UR10][R12.64], R19 ;  /* 0x000000130c007986 */ /* 0x0001e8000c10190a */
[----:B------:R-:W-:Y:S02]  /*0340*/  @P1 IMAD.MOV R20, RZ, RZ, R8 ;  /* 0x000000ffff141224 */ /* 0x000fe400078e0208 */
[----:B------:R-:W-:Y:S02]  /*0350*/  @!P0 IADD3 R22, PT, PT, R4, RZ, RZ ;  /* 0x000000ff04168210 */ /* 0x000fe40007ffe0ff */
[----:B------:R-:W-:Y:S01]  /*0360*/  IMAD.MOV.U32 R8, RZ, RZ, R20 ;  /* 0x000000ffff087224 */ /* 0x000fe200078e0014 */
[----:B------:R-:W-:Y:S02]  /*0370*/  ISETP.LT.AND P1, PT, R20, R9, PT ;  /* 0x000000091400720c */ /* 0x000fe40003f21270 */
[----:B------:R-:W-:Y:S01]  /*0380*/  ISETP.GE.AND P0, PT, R22, R17, PT ;  /* 0x000000111600720c */ /* 0x000fe20003f06270 */
[----:B------:R-:W-:-:S12]  /*0390*/  IMAD.MOV.U32 R4, RZ, RZ, R22 ;  /* 0x000000ffff047224 */ /* 0x000fd800078e0016 */
[----:B0-----:R-:W-:Y:S05]  /*03a0*/  @!P0 BRA P1, `(.L_x_38) ;  /* 0xfffffffc00b48947 */ /* 0x001fea000083ffff */
.L_x_37:
[----:B------:R-:W-:Y:S05]  /*03b0*/  BSYNC.RECONVERGENT B1 ;  /* 0x0000000000017941 */ /* 0x000fea0003800200 */
.L_x_36:
[----:B------:R-:W-:Y:S01]  /*03c0*/  ISETP.GE.AND P0, PT, R8, R9, PT ;  /* 0x000000090800720c */ /* 0x000fe20003f06270 */
[----:B------:R-:W-:Y:S01]  /*03d0*/  BSSY.RECONVERGENT B1, `(.L_x_39) ;  /* 0x000008a000017945 */ /* 0x000fe20003800200 */
[----:B------:R-:W-:-:S11]  /*03e0*/  IMAD.MOV.U32 R5, RZ, RZ, R11 ;  /* 0x000000ffff057224 */ /* 0x000fd600078e000b */
[----:B------:R-:W-:Y:S05]  /*03f0*/  @P0 BRA `(.L_x_40) ;  /* 0x00000008001c0947 */ /* 0x000fea0003800000 */
[----:B------:R-:W-:Y:S01]  /*0400*/  IADD3 R5, PT, PT, R9, -R8, RZ ;  /* 0x8000000809057210 */ /* 0x000fe20007ffe0ff */
[----:B-1----:R-:W-:Y:S01]  /*0410*/  IMAD.IADD R6, R8, 0x1, -R9 ;  /* 0x0000000108067824 */ /* 0x002fe200078e0a09 */
[----:B------:R-:W-:Y:S01]  /*0420*/  BSSY.RECONVERGENT B2, `(.L_x_41) ;  /* 0x0000018000027945 */ /* 0x000fe20003800200 */
[----:B------:R-:W-:Y:S01]  /*0430*/  IMAD.MOV.U32 R10, RZ, RZ, R8 ;  /* 0x000000ffff0a7224 */ /* 0x000fe200078e0008 */
[----:B------:R-:W-:Y:S01]  /*0440*/  LOP3.LUT P1, R12, R5, 0x3, RZ, 0xc0, !PT ;  /* 0x00000003050c7812 */ /* 0x000fe2000782c0ff */
[----:B------:R-:W-:Y:S01]  /*0450*/  IMAD.MOV.U32 R5, RZ, RZ, R11 ;  /* 0x000000ffff057224 */ /* 0x000fe200078e000b */
[----:B------:R-:W-:-:S11]  /*0460*/  ISETP.GT.U32.AND P0, PT, R6, -0x4, PT ;  /* 0xfffffffc0600780c */ /* 0x000fd60003f04070 */
[----:B------:R-:W-:Y:S05]  /*0470*/  @!P1 BRA `(.L_x_42) ;  /* 0x0000000000489947 */ /* 0x000fea0003800000 */
[----:B------:R-:W-:Y:S01]  /*0480*/  LEA R20, R8, UR4, 0x2 ;  /* 0x0000000408147c11 */ /* 0x000fe2000f8e10ff */
[----:B------:R-:W0:Y:S01]  /*0490*/  LDC.64 R6, c[0x0][0x388] ;  /* 0x0000e200ff067b82 */ /* 0x000e220000000a00 */
[----:B------:R-:W-:Y:S01]  /*04a0*/  ISETP.NE.AND P1, PT, R12, 0x1, PT ;  /* 0x000000010c00780c */ /* 0x000fe20003f25270 */
[C---:B------:R-:W-:Y:S01]  /*04b0*/  VIADD R5, R11.reuse, 0x1 ;  /* 0x000000010b057836 */ /* 0x040fe20000000000 */
[----:B------:R-:W-:Y:S01]  /*04c0*/  IADD3 R10, PT, PT, R8, 0x1, RZ ;  /* 0x00000001080a7810 */ /* 0x000fe20007ffe0ff */
[----:B------:R-:W1:Y:S01]  /*04d0*/  LDS R13, [R20] ;  /* 0x00000000140d7984 */ /* 0x000e620000000800 */
[----:B0-----:R-:W-:-:S05]  /*04e0*/  IMAD.WIDE.U32 R6, R11, 0x4, R6 ;  /* 0x000000040b067825 */ /* 0x001fca00078e0006 */
[----:B-1----:R0:W-:Y:S04]  /*04f0*/  STG.E desc[UR10][R6.64], R13 ;  /* 0x0000000d06007986 */ /* 0x0021e8000c10190a */
[----:B------:R-:W-:Y:S05]  /*0500*/  @!P1 BRA `(.L_x_42) ;  /* 0x0000000000249947 */ /* 0x000fea0003800000 */
[----:B------:R-:W-:Y:S01]  /*0510*/  ISETP.NE.AND P1, PT, R12, 0x2, PT ;  /* 0x000000020c00780c */ /* 0x000fe20003f25270 */
[----:B0-----:R-:W0:Y:S01]  /*0520*/  LDS R13, [R20+0x4] ;  /* 0x00000400140d7984 */ /* 0x001e220000000800 */
[----:B------:R-:W-:Y:S02]  /*0530*/  VIADD R5, R11, 0x2 ;  /* 0x000000020b057836 */ /* 0x000fe40000000000 */
[----:B------:R-:W-:-:S09]  /*0540*/  VIADD R10, R8, 0x2 ;  /* 0x00000002080a7836 */ /* 0x000fd20000000000 */
[----:B------:R-:W1:Y:S01]  /*0550*/  @P1 LDS R19, [R20+0x8] ;  /* 0x0000080014131984 */ /* 0x000e620000000800 */
[----:B------:R-:W-:Y:S01]  /*0560*/  @P1 IADD3 R5, PT, PT, R11, 0x3, RZ ;  /* 0x000000030b051810 */ /* 0x000fe20007ffe0ff */
[----:B------:R-:W-:Y:S02]  /*0570*/  @P1 VIADD R10, R8, 0x3 ;  /* 0x00000003080a1836 */ /* 0x000fe40000000000 */
[----:B0-----:R2:W-:Y:S04]  /*0580*/  STG.E desc[UR10][R6.64+0x4], R13 ;  /* 0x0000040d06007986 */ /* 0x0015e8000c10190a */
[----:B-1----:R2:W-:Y:S02]  /*0590*/  @P1 STG.E desc[UR10][R6.64+0x8], R19 ;  /* 0x0000081306001986 */ /* 0x0025e4000c10190a */
.L_x_42:
[----:B------:R-:W-:Y:S05]  /*05a0*/  BSYNC.RECONVERGENT B2 ;  /* 0x0000000000027941 */ /* 0x000fea0003800200 */
.L_x_41:
[----:B------:R-:W-:Y:S05]  /*05b0*/  @P0 BRA `(.L_x_40) ;  /* 0x0000000400ac0947 */ /* 0x000fea0003800000 */
[C---:B------:R-:W-:Y:S01]  /*05c0*/  IMAD.IADD R8, R10.reuse, 0x1, -R9 ;  /* 0x000000010a087824 */ /* 0x040fe200078e0a09 */
[----:B------:R-:W-:Y:S01]  /*05d0*/  LEA R9, R10, UR4, 0x2 ;  /* 0x000000040a097c11 */ /* 0x000fe2000f8e10ff */
[----:B0-2---:R-:W-:Y:S01]  /*05e0*/  IMAD.U32 R6, RZ, RZ, UR7 ;  /* 0x00000007ff067e24 */ /* 0x005fe2000f8e00ff */
[----:B------:R-:W-:Y:S01]  /*05f0*/  MOV R7, UR8 ;  /* 0x0000000800077c02 */ /* 0x000fe20008000f00 */
[----:B------:R-:W-:Y:S01]  /*0600*/  BSSY.RELIABLE B2, `(.L_x_43) ;  /* 0x0000055000027945 */ /* 0x000fe20003800100 */
[----:B------:R-:W-:Y:S01]  /*0610*/  ISETP.GE.AND P0, PT, R8, RZ, PT ;  /* 0x000000ff0800720c */ /* 0x000fe20003f06270 */
[----:B------:R-:W-:Y:S02]  /*0620*/  VIADD R9, R9, 0x8 ;  /* 0x0000000809097836 */ /* 0x000fe40000000000 */
[----:B------:R-:W-:-:S10]  /*0630*/  IMAD.WIDE.U32 R6, R5, 0x4, R6 ;  /* 0x0000000405067825 */ /* 0x000fd400078e0006 */
[----:B------:R-:W-:Y:S05]  /*0640*/  @P0 BRA `(.L_x_44) ;  /* 0x0000000400400947 */ /* 0x000fea0003800000 */
[----:B------:R-:W-:Y:S01]  /*0650*/  IMAD.MOV R10, RZ, RZ, -R8 ;  /* 0x000000ffff0a7224 */ /* 0x000fe200078e0a08 */
[----:B------:R-:W-:Y:S01]  /*0660*/  BSSY.RECONVERGENT B3, `(.L_x_45) ;  /* 0x000002e000037945 */ /* 0x000fe20003800200 */
[----:B------:R-:W-:-:S03]  /*0670*/  PLOP3.LUT P0, PT, PT, PT, PT, 0x80, 0x8 ;  /* 0x000000000008781c */ /* 0x000fc60003f0f070 */
[----:B------:R-:W-:-:S13]  /*0680*/  ISETP.GT.AND P1, PT, R10, 0xc, PT ;  /* 0x0000000c0a00780c */ /* 0x000fda0003f24270 */
[----:B------:R-:W-:Y:S05]  /*0690*/  @!P1 BRA `(.L_x_46) ;  /* 0x0000000000a89947 */ /* 0x000fea0003800000 */
[----:B------:R-:W-:-:S13]  /*06a0*/  PLOP3.LUT P0, PT, PT, PT, PT, 0x8, 0x80 ;  /* 0x000000000080781c */ /* 0x000fda0003f0e170 */
.L_x_47:
[----:B------:R-:W0:Y:S01]  /*06b0*/  LDS R11, [R9+-0x8] ;  /* 0xfffff800090b7984 */ /* 0x000e220000000800 */
[----:B------:R-:W-:Y:S02]  /*06c0*/  VIADD R8, R8, 0x10 ;  /* 0x0000001008087836 */ /* 0x000fe40000000000 */
[----:B------:R-:W-:Y:S01]  /*06d0*/  VIADD R5, R5, 0x10 ;  /* 0x0000001005057836 */ /* 0x000fe20000000000 */
[----:B------:R-:W1:Y:S02]  /*06e0*/  LDS R13, [R9+-0x4] ;  /* 0xfffffc00090d7984 */ /* 0x000e640000000800 */
[----:B------:R-:W-:Y:S02]  /*06f0*/  ISETP.GE.AND P1, PT, R8, -0xc, PT ;  /* 0xfffffff40800780c */ /* 0x000fe40003f26270 */
[----:B------:R-:W2:Y:S04]  /*0700*/  LDS R19, [R9] ;  /* 0x0000000009137984 */ /* 0x000ea80000000800 */
[----:B------:R-:W3:Y:S04]  /*0710*/  LDS R21, [R9+0x4] ;  /* 0x0000040009157984 */ /* 0x000ee80000000800 */
[----:B------:R-:W4:Y:S04]  /*0720*/  LDS R23, [R9+0x8] ;  /* 0x0000080009177984 */ /* 0x000f280000000800 */
[----:B------:R-:W5:Y:S04]  /*0730*/  LDS R10, [R9+0x18] ;  /* 0x00001800090a7984 */ /* 0x000f680000000800 */
[----:B------:R-:W5:Y:S04]  /*0740*/  LDS R25, [R9+0xc] ;  /* 0x00000c0009197984 */ /* 0x000f680000000800 */
[----:B------:R-:W5:Y:S04]  /*0750*/  LDS R27, [R9+0x10] ;  /* 0x00001000091b7984 */ /* 0x000f680000000800 */
[----:B------:R-:W5:Y:S04]  /*0760*/  LDS R29, [R9+0x14] ;  /* 0x00001400091d7984 */ /* 0x000f680000000800 */
[----:B------:R-:W5:Y:S04]  /*0770*/  LDS R12, [R9+0x1c] ;  /* 0x00001c00090c7984 */ /* 0x000f680000000800 */
[----:B0-----:R-:W-:Y:S04]  /*0780*/  STG.E desc[UR10][R6.64+-0x8], R11 ;  /* 0xfffff80b06007986 */ /* 0x001fe8000c10190a */
[----:B-1----:R-:W-:Y:S04]  /*0790*/  STG.E desc[UR10][R6.64+-0x4], R13 ;  /* 0xfffffc0d06007986 */ /* 0x002fe8000c10190a */
[----:B--2---:R-:W-:Y:S04]  /*07a0*/  STG.E desc[UR10][R6.64], R19 ;  /* 0x0000001306007986 */ /* 0x004fe8000c10190a */
[----:B---3--:R-:W-:Y:S04]  /*07b0*/  STG.E desc[UR10][R6.64+0x4], R21 ;  /* 0x0000041506007986 */ /* 0x008fe8000c10190a */
[----:B------:R-:W0:Y:S04]  /*07c0*/  LDS R20, [R9+0x20] ;  /* 0x0000200009147984 */ /* 0x000e280000000800 */
[----:B------:R-:W1:Y:S04]  /*07d0*/  LDS R11, [R9+0x24] ;  /* 0x00002400090b7984 */ /* 0x000e680000000800 */
[----:B------:R-:W2:Y:S04]  /*07e0*/  LDS R13, [R9+0x28] ;  /* 0x00002800090d7984 */ /* 0x000ea80000000800 */
[----:B------:R-:W3:Y:S04]  /*07f0*/  LDS R19, [R9+0x2c] ;  /* 0x00002c0009137984 */ /* 0x000ee80000000800 */
[----:B------:R-:W3:Y:S04]  /*0800*/  LDS R21, [R9+0x30] ;  /* 0x0000300009157984 */ /* 0x000ee80000000800 */
[----:B------:R5:W3:Y:S04]  /*0810*/  LDS R22, [R9+0x34] ;  /* 0x0000340009167984 */ /* 0x000ae80000000800 */
[----:B----4-:R4:W-:Y:S04]  /*0820*/  STG.E desc[UR10][R6.64+0x8], R23 ;  /* 0x0000081706007986 */ /* 0x0109e8000c10190a */
[----:B-----5:R5:W-:Y:S01]  /*0830*/  STG.E desc[UR10][R6.64+0x18], R10 ;  /* 0x0000180a06007986 */ /* 0x020be2000c10190a */
[----:B------:R-:W-:-:S03]  /*0840*/  VIADD R9, R9, 0x40 ;  /* 0x0000004009097836 */ /* 0x000fc60000000000 */
[----:B------:R-:W-:Y:S01]  /*0850*/  STG.E desc[UR10][R6.64+0xc], R25 ;  /* 0x00000c1906007986 */ /* 0x000fe2000c10190a */
[----:B----4-:R-:W-:-:S03]  /*0860*/  IADD3 R23, P2, PT, R6, 0x40, RZ ;  /* 0x0000004006177810 */ /* 0x010fc60007f5e0ff */
[----:B------:R-:W-:Y:S01]  /*0870*/  STG.E desc[UR10][R6.64+0x10], R27 ;  /* 0x0000101b06007986 */ /* 0x000fe2000c10190a */
[----:B-----5:R-:W-:-:S03]  /*0880*/  IADD3.X R10, PT, PT, RZ, R7, RZ, P2, !PT ;  /* 0x00000007ff0a7210 */ /* 0x020fc600017fe4ff */
[----:B------:R-:W-:Y:S04]  /*0890*/  STG.E desc[UR10][R6.64+0x14], R29 ;  /* 0x0000141d06007986 */ /* 0x000fe8000c10190a */
[----:B------:R-:W-:Y:S04]  /*08a0*/  STG.E desc[UR10][R6.64+0x1c], R12 ;  /* 0x00001c0c06007986 */ /* 0x000fe8000c10190a */
[----:B0-----:R-:W-:Y:S04]  /*08b0*/  STG.E desc[UR10][R6.64+0x20], R20 ;  /* 0x0000201406007986 */ /* 0x001fe8000c10190a */
[----:B-1----:R-:W-:Y:S04]  /*08c0*/  STG.E desc[UR10][R6.64+0x24], R11 ;  /* 0x0000240b06007986 */ /* 0x002fe8000c10190a */
[----:B--2---:R-:W-:Y:S04]  /*08d0*/  STG.E desc[UR10][R6.64+0x28], R13 ;  /* 0x0000280d06007986 */ /* 0x004fe8000c10190a */
[----:B---3--:R-:W-:Y:S04]  /*08e0*/  STG.E desc[UR10][R6.64+0x2c], R19 ;  /* 0x00002c1306007986 */ /* 0x008fe8000c10190a */
[----:B------:R-:W-:Y:S04]  /*08f0*/  STG.E desc[UR10][R6.64+0x30], R21 ;  /* 0x0000301506007986 */ /* 0x000fe8000c10190a */
[----:B------:R0:W-:Y:S02]  /*0900*/  STG.E desc[UR10][R6.64+0x34], R22 ;  /* 0x0000341606007986 */ /* 0x0001e4000c10190a */
[----:B0-----:R-:W-:Y:S01]  /*0910*/  IMAD.MOV.U32 R6, RZ, RZ, R23 ;  /* 0x000000ffff067224 */ /* 0x001fe200078e0017 */
[----:B------:R-:W-:Y:S01]  /*0920*/  MOV R7, R10 ;  /* 0x0000000a00077202 */ /* 0x000fe20000000f00 */
[----:B------:R-:W-:Y:S06]  /*0930*/  @!P1 BRA `(.L_x_47) ;  /* 0xfffffffc005c9947 */ /* 0x000fec000383ffff */
.L_x_46:
[----:B------:R-:W-:Y:S05]  /*0940*/  BSYNC.RECONVERGENT B3 ;  /* 0x0000000000037941 */ /* 0x000fea0003800200 */
.L_x_45:
[----:B------:R-:W-:Y:S01]  /*0950*/  IMAD.MOV R10, RZ, RZ, -R8 ;  /* 0x000000ffff0a7224 */ /* 0x000fe200078e0a08 */
[----:B------:R-:W-:Y:S04]  /*0960*/  BSSY.RECONVERGENT B3, `(.L_x_48) ;  /* 0x000001b000037945 */ /* 0x000fe80003800200 */
[----:B------:R-:W-:-:S13]  /*0970*/  ISETP.GT.AND P1, PT, R10, 0x4, PT ;  /* 0x000000040a00780c */ /* 0x000fda0003f24270 */
[----:B------:R-:W-:Y:S05]  /*0980*/  @!P1 BRA `(.L_x_49) ;  /* 0x0000000000609947 */ /* 0x000fea0003800000 */
[----:B------:R-:W0:Y:S01]  /*0990*/  LDS R11, [R9+-0x8] ;  /* 0xfffff800090b7984 */ /* 0x000e220000000800 */
[----:B------:R-:W-:Y:S01]  /*09a0*/  IADD3 R10, P1, PT, R6, 0x20, RZ ;  /* 0x00000020060a7810 */ /* 0x000fe20007f3e0ff */
[----:B------:R-:W-:Y:S01]  /*09b0*/  VIADD R5, R5, 0x8 ;  /* 0x0000000805057836 */ /* 0x000fe20000000000 */
[----:B------:R-:W-:Y:S01]  /*09c0*/  PLOP3.LUT P0, PT, PT, PT, PT, 0x8, 0x80 ;  /* 0x000000000080781c */ /* 0x000fe20003f0e170 */
[----:B------:R-:W1:Y:S01]  /*09d0*/  LDS R13, [R9+-0x4] ;  /* 0xfffffc00090d7984 */ /* 0x000e620000000800 */
[----:B------:R-:W-:Y:S01]  /*09e0*/  IADD3 R8, PT, PT, R8, 0x8, RZ ;  /* 0x0000000808087810 */ /* 0x000fe20007ffe0ff */
[----:B------:R-:W-:Y:S02]  /*09f0*/  IMAD.X R12, RZ, RZ, R7, P1 ;  /* 0x000000ffff0c7224 */ /* 0x000fe400008e0607 */
[----:B------:R-:W2:Y:S04]  /*0a00*/  LDS R19, [R9] ;  /* 0x0000000009137984 */ /* 0x000ea80000000800 */
[----:B------:R-:W3:Y:S04]  /*0a10*/  LDS R21, [R9+0x4] ;  /* 0x0000040009157984 */ /* 0x000ee80000000800 */
[----:B------:R-:W4:Y:S04]  /*0a20*/  LDS R23, [R9+0x8] ;  /* 0x0000080009177984 */ /* 0x000f280000000800 */
[----:B------:R-:W5:Y:S04]  /*0a30*/  LDS R25, [R9+0xc] ;  /* 0x00000c0009197984 */ /* 0x000f680000000800 */
[----:B------:R-:W5:Y:S04]  /*0a40*/  LDS R27, [R9+0x10] ;  /* 0x00001000091b7984 */ /* 0x000f680000000800 */
[----:B------:R0:W5:Y:S02]  /*0a50*/  LDS R29, [R9+0x14] ;  /* 0x00001400091d7984 */ /* 0x0001640000000800 */
[----:B0-----:R-:W-:-:S02]  /*0a60*/  VIADD R9, R9, 0x20 ;  /* 0x0000002009097836 */ /* 0x001fc40000000000 */
[----:B------:R-:W-:Y:S04]  /*0a70*/  STG.E desc[UR10][R6.64+-0x8], R11 ;  /* 0xfffff80b06007986 */ /* 0x000fe8000c10190a */
[----:B-1----:R-:W-:Y:S04]  /*0a80*/  STG.E desc[UR10][R6.64+-0x4], R13 ;  /* 0xfffffc0d06007986 */ /* 0x002fe8000c10190a */
[----:B--2---:R-:W-:Y:S04]  /*0a90*/  STG.E desc[UR10][R6.64], R19 ;  /* 0x0000001306007986 */ /* 0x004fe8000c10190a */
[----:B---3--:R-:W-:Y:S04]  /*0aa0*/  STG.E desc[UR10][R6.64+0x4], R21 ;  /* 0x0000041506007986 */ /* 0x008fe8000c10190a */
[----:B----4-:R-:W-:Y:S04]  /*0ab0*/  STG.E desc[UR10][R6.64+0x8], R23 ;  /* 0x0000081706007986 */ /* 0x010fe8000c10190a */
[----:B-----5:R-:W-:Y:S04]  /*0ac0*/  STG.E desc[UR10][R6.64+0xc], R25 ;  /* 0x00000c1906007986 */ /* 0x020fe8000c10190a */
[----:B------:R-:W-:Y:S04]  /*0ad0*/  STG.E desc[UR10][R6.64+0x10], R27 ;  /* 0x0000101b06007986 */ /* 0x000fe8000c10190a */
[----:B------:R0:W-:Y:S02]  /*0ae0*/  STG.E desc[UR10][R6.64+0x14], R29 ;  /* 0x0000141d06007986 */ /* 0x0001e4000c10190a */
[----:B0-----:R-:W-:-:S02]  /*0af0*/  IMAD.MOV.U32 R6, RZ, RZ, R10 ;  /* 0x000000ffff067224 */ /* 0x001fc400078e000a */
[----:B------:R-:W-:-:S07]  /*0b00*/  IMAD.MOV.U32 R7, RZ, RZ, R12 ;  /* 0x000000ffff077224 */ /* 0x000fce00078e000c */
.L_x_49:
[----:B------:R-:W-:Y:S05]  /*0b10*/  BSYNC.RECONVERGENT B3 ;  /* 0x0000000000037941 */ /* 0x000fea0003800200 */
.L_x_48:
[----:B------:R-:W-:-:S13]  /*0b20*/  ISETP.EQ.AND P1, PT, R8, RZ, PT ;  /* 0x000000ff0800720c */ /* 0x000fda0003f22270 */
[----:B------:R-:W-:Y:S05]  /*0b30*/  @!P0 BREAK.RELIABLE P1, B2 ;  /* 0x0000000000028942 */ /* 0x000fea0000800100 */
[----:B------:R-:W-:Y:S05]  /*0b40*/  @!P0 BRA P1, `(.L_x_40) ;  /* 0x0000000000488947 */ /* 0x000fea0000800000 */
.L_x_44:
[----:B------:R-:W-:Y:S05]  /*0b50*/  BSYNC.RELIABLE B2 ;  /* 0x0000000000027941 */ /* 0x000fea0003800100 */
.L_x_43:
[----:B------:R-:W0:Y:S01]  /*0b60*/  LDS R11, [R9+-0x8] ;  /* 0xfffff800090b7984 */ /* 0x000e220000000800 */
[----:B------:R-:W-:Y:S01]  /*0b70*/  IADD3 R8, PT, PT, R8, 0x4, RZ ;  /* 0x0000000408087810 */ /* 0x000fe20007ffe0ff */
[----:B------:R-:W-:Y:S01]  /*0b80*/  VIADD R5, R5, 0x4 ;  /* 0x0000000405057836 */ /* 0x000fe20000000000 */
[----:B------:R-:W-:Y:S01]  /*0b90*/  IADD3 R10, P1, PT, R6, 0x10, RZ ;  /* 0x00000010060a7810 */ /* 0x000fe20007f3e0ff */
[----:B------:R-:W1:Y:S01]  /*0ba0*/  LDS R13, [R9+-0x4] ;  /* 0xfffffc00090d7984 */ /* 0x000e620000000800 */
[----:B------:R-:W-:-:S03]  /*0bb0*/  ISETP.NE.AND P0, PT, R8, RZ, PT ;  /* 0x000000ff0800720c */ /* 0x000fc60003f05270 */
[----:B------:R-:W2:Y:S01]  /*0bc0*/  LDS R19, [R9] ;  /* 0x0000000009137984 */ /* 0x000ea20000000800 */
[----:B------:R-:W-:-:S03]  /*0bd0*/  IMAD.X R23, RZ, RZ, R7, P1 ;  /* 0x000000ffff177224 */ /* 0x000fc600008e0607 */
[----:B------:R3:W4:Y:S02]  /*0be0*/  LDS R21, [R9+0x4] ;  /* 0x0000040009157984 */ /* 0x0007240000000800 */
[----:B---3--:R-:W-:Y:S02]  /*0bf0*/  VIADD R9, R9, 0x10 ;  /* 0x0000001009097836 */ /* 0x008fe40000000000 */
[----:B0-----:R-:W-:Y:S04]  /*0c00*/  STG.E desc[UR10][R6.64+-0x8], R11 ;  /* 0xfffff80b06007986 */ /* 0x001fe8000c10190a */
[----:B-1----:R-:W-:Y:S04]  /*0c10*/  STG.E desc[UR10][R6.64+-0x4], R13 ;  /* 0xfffffc0d06007986 */ /* 0x002fe8000c10190a */
[----:B--2---:R-:W-:Y:S04]  /*0c20*/  STG.E desc[UR10][R6.64], R19 ;  /* 0x0000001306007986 */ /* 0x004fe8000c10190a */
[----:B----4-:R0:W-:Y:S02]  /*0c30*/  STG.E desc[UR10][R6.64+0x4], R21 ;  /* 0x0000041506007986 */ /* 0x0101e4000c10190a */
[----:B0-----:R-:W-:Y:S01]  /*0c40*/  MOV R6, R10 ;  /* 0x0000000a00067202 */ /* 0x001fe20000000f00 */
[----:B------:R-:W-:Y:S01]  /*0c50*/  IMAD.MOV.U32 R7, RZ, RZ, R23 ;  /* 0x000000ffff077224 */ /* 0x000fe200078e0017 */
[----:B------:R-:W-:Y:S06]  /*0c60*/  @P0 BRA `(.L_x_43) ;  /* 0xfffffffc00bc0947 */ /* 0x000fec000383ffff */
.L_x_40:
[----:B------:R-:W-:Y:S05]  /*0c70*/  BSYNC.RECONVERGENT B1 ;  /* 0x0000000000017941 */ /* 0x000fea0003800200 */
.L_x_39:
[----:B------:R-:W-:Y:S01]  /*0c80*/  ISETP.GE.AND P0, PT, R4, R17, PT ;  /* 0x000000110400720c */ /* 0x000fe20003f06270 */
[----:B------:R-:W-:-:S12]  /*0c90*/  BSSY.RECONVERGENT B1, `(.L_x_50) ;  /* 0x0000086000017945 */ /* 0x000fd80003800200 */
[----:B------:R-:W-:Y:S05]  /*0ca0*/  @P0 BRA `(.L_x_51) ;  /* 0x0000000800100947 */ /* 0x000fea0003800000 */
[--C-:B012---:R-:W-:Y:S01]  /*0cb0*/  IMAD.IADD R6, R17, 0x1, -R4.reuse ;  /* 0x0000000111067824 */ /* 0x107fe200078e0a04 */
[----:B------:R-:W-:Y:S01]  /*0cc0*/  BSSY.RECONVERGENT B2, `(.L_x_52) ;  /* 0x0000019000027945 */ /* 0x000fe20003800200 */
[----:B------:R-:W-:Y:S01]  /*0cd0*/  IMAD.IADD R7, R4, 0x1, -R17 ;  /* 0x0000000104077824 */ /* 0x000fe200078e0a11 */
[----:B------:R-:W-:Y:S01]  /*0ce0*/  MOV R21, R5 ;  /* 0x0000000500157202 */ /* 0x000fe20000000f00 */
[----:B------:R-:W-:Y:S01]  /*0cf0*/  IMAD.MOV.U32 R20, RZ, RZ, R4 ;  /* 0x000000ffff147224 */ /* 0x000fe200078e0004 */
[----:B------:R-:W-:Y:S02]  /*0d00*/  LOP3.LUT P1, R8, R6, 0x3, RZ, 0xc0, !PT ;  /* 0x0000000306087812 */ /* 0x000fe4000782c0ff */
[----:B------:R-:W-:-:S11]  /*0d10*/  ISETP.GT.U32.AND P0, PT, R7, -0x4, PT ;  /* 0xfffffffc0700780c */ /* 0x000fd60003f04070 */
[----:B------:R-:W-:Y:S05]  /*0d20*/  @!P1 BRA `(.L_x_53) ;  /* 0x0000000000489947 */ /* 0x000fea0003800000 */
[----:B------:R-:W-:Y:S01]  /*0d30*/  LEA R10, R4, UR4, 0x2 ;  /* 0x00000004040a7c11 */ /* 0x000fe2000f8e10ff */
[----:B------:R-:W0:Y:S01]  /*0d40*/  LDC.64 R6, c[0x0][0x388] ;  /* 0x0000e200ff067b82 */ /* 0x000e220000000a00 */
[----:B------:R-:W-:Y:S01]  /*0d50*/  ISETP.NE.AND P1, PT, R8, 0x1, PT ;  /* 0x000000010800780c */ /* 0x000fe20003f25270 */
[----:B------:R-:W-:Y:S02]  /*0d60*/  VIADD R20, R4, 0x1 ;  /* 0x0000000104147836 */ /* 0x000fe40000000000 */
[----:B------:R-:W1:Y:S01]  /*0d70*/  LDS R9, [R10] ;  /* 0x000000000a097984 */ /* 0x000e620000000800 */
[C---:B------:R-:W-:Y:S02]  /*0d80*/  VIADD R21, R5.reuse, 0x1 ;  /* 0x0000000105157836 */ /* 0x040fe40000000000 */
[----:B0-----:R-:W-:-:S05]  /*0d90*/  IMAD.WIDE.U32 R6, R5, 0x4, R6 ;  /* 0x0000000405067825 */ /* 0x001fca00078e0006 */
[----:B-1----:R0:W-:Y:S02]  /*0da0*/  STG.E desc[UR10][R6.64], R9 ;  /* 0x0000000906007986 */ /* 0x0021e4000c10190a */
[----:B------:R-:W-:Y:S05]  /*0db0*/  @!P1 BRA `(.L_x_53) ;  /* 0x0000000000249947 */ /* 0x000fea0003800000 */
[----:B------:R-:W-:Y:S01]  /*0dc0*/  ISETP.NE.AND P1, PT, R8, 0x2, PT ;  /* 0x000000020800780c */ /* 0x000fe20003f25270 */
[----:B0-----:R-:W0:Y:S01]  /*0dd0*/  LDS R9, [R10+0x4] ;  /* 0x000004000a097984 */ /* 0x001e220000000800 */
[----:B------:R-:W-:Y:S01]  /*0de0*/  IADD3 R21, PT, PT, R5, 0x2, RZ ;  /* 0x0000000205157810 */ /* 0x000fe20007ffe0ff */
[----:B------:R-:W-:-:S10]  /*0df0*/  VIADD R20, R4, 0x2 ;  /* 0x0000000204147836 */ /* 0x000fd40000000000 */
[----:B------:R-:W1:Y:S01]  /*0e00*/  @P1 LDS R11, [R10+0x8] ;  /* 0x000008000a0b1984 */ /* 0x000e620000000800 */
[----:B------:R-:W-:Y:S02]  /*0e10*/  @P1 VIADD R21, R5, 0x3 ;  /* 0x0000000305151836 */ /* 0x000fe40000000000 */
[----:B------:R-:W-:Y:S01]  /*0e20*/  @P1 VIADD R20, R4, 0x3 ;  /* 0x0000000304141836 */ /* 0x000fe20000000000 */
[----:B0-----:R2:W-:Y:S04]  /*0e30*/  STG.E desc[UR10][R6.64+0x4], R9 ;  /* 0x0000040906007986 */ /* 0x0015e8000c10190a */
[----:B-1----:R2:W-:Y:S02]  /*0e40*/  @P1 STG.E desc[UR10][R6.64+0x8], R11 ;  /* 0x0000080b06001986 */ /* 0x0025e4000c10190a */
.L_x_53:
[----:B------:R-:W-:Y:S05]  /*0e50*/  BSYNC.RECONVERGENT B2 ;  /* 0x0000000000027941 */ /* 0x000fea0003800200 */
.L_x_52:
[----:B------:R-:W-:Y:S05]  /*0e60*/  @P0 BRA `(.L_x_51) ;  /* 0x0000000400a00947 */ /* 0x000fea0003800000 */
[----:B------:R-:W1:Y:S01]  /*0e70*/  LDC.64 R4, c[0x0][0x388] ;  /* 0x0000e200ff047b82 */ /* 0x000e620000000a00 */
[----:B------:R-:W-:Y:S01]  /*0e80*/  ISETP.GE.AND P0, PT, R20, R17, PT ;  /* 0x000000111400720c */ /* 0x000fe20003f06270 */
[----:B------:R-:W-:-:S12]  /*0e90*/  BSSY.RELIABLE B2, `(.L_x_54) ;  /* 0x0000057000027945 */ /* 0x000fd80003800100 */
[----:B------:R-:W-:Y:S05]  /*0ea0*/  @P0 BRA `(.L_x_55) ;  /* 0x0000000400540947 */ /* 0x000fea0003800000 */
[----:B0-2---:R-:W-:Y:S01]  /*0eb0*/  IADD3 R6, PT, PT, R17, -R20, RZ ;  /* 0x8000001411067210 */ /* 0x005fe20007ffe0ff */
[----:B------:R-:W-:Y:S01]  /*0ec0*/  BSSY.RECONVERGENT B3, `(.L_x_56) ;  /* 0x0000033000037945 */ /* 0x000fe20003800200 */
[----:B------:R-:W-:Y:S02]  /*0ed0*/  PLOP3.LUT P0, PT, PT, PT, PT, 0x80, 0x8 ;  /* 0x000000000008781c */ /* 0x000fe40003f0f070 */
[----:B------:R-:W-:-:S13]  /*0ee0*/  ISETP.GT.AND P1, PT, R6, 0xc, PT ;  /* 0x0000000c0600780c */ /* 0x000fda0003f24270 */
[----:B------:R-:W-:Y:S05]  /*0ef0*/  @!P1 BRA `(.L_x_57) ;  /* 0x0000000000bc9947 */ /* 0x000fea0003800000 */
[----:B------:R-:W0:Y:S01]  /*0f00*/  LDC.64 R6, c[0x0][0x388] ;  /* 0x0000e200ff067b82 */ /* 0x000e220000000a00 */
[----:B------:R-:W-:Y:S01]  /*0f10*/  PLOP3.LUT P0, PT, PT, PT, PT, 0x8, 0x80 ;  /* 0x000000000080781c */ /* 0x000fe20003f0e170 */
[----:B------:R-:W-:-:S12]  /*0f20*/  VIADD R19, R17, 0xfffffff4 ;  /* 0xfffffff411137836 */ /* 0x000fd80000000000 */
.L_x_58:
[----:B-1----:R-:W-:Y:S01]  /*0f30*/  LEA R12, R20, UR4, 0x2 ;  /* 0x00000004140c7c11 */ /* 0x002fe2000f8e10ff */
[----:B0-----:R-:W-:-:S04]  /*0f40*/  IMAD.WIDE.U32 R10, R21, 0x4, R6 ;  /* 0x00000004150a7825 */ /* 0x001fc800078e0006 */
[----:B------:R-:W0:Y:S01]  /*0f50*/  LDS R13, [R12+0xc] ;  /* 0x00000c000c0d7984 */ /* 0x000e220000000800 */
[----:B------:R-:W-:Y:S02]  /*0f60*/  VIADD R9, R21, 0x4 ;  /* 0x0000000415097836 */ /* 0x000fe40000000000 */
[----:B------:R-:W-:Y:S01]  /*0f70*/  VIADD R20, R20, 0x10 ;  /* 0x0000001014147836 */ /* 0x000fe20000000000 */
[----:B------:R-:W2:Y:S01]  /*0f80*/  LDS R29, [R12] ;  /* 0x000000000c1d7984 */ /* 0x000ea20000000800 */
[----:B------:R-:W-:-:S03]  /*0f90*/  IMAD.WIDE.U32 R8, R9, 0x4, R6 ;  /* 0x0000000409087825 */ /* 0x000fc600078e0006 */
[----:B------:R-:W3:Y:S01]  /*0fa0*/  LDS R22, [R12+0x4] ;  /* 0x000004000c167984 */ /* 0x000ee20000000800 */
[----:B------:R-:W-:-:S03]  /*0fb0*/  ISETP.GE.AND P1, PT, R20, R19, PT ;  /* 0x000000131400720c */ /* 0x000fc60003f26270 */
[----:B------:R-:W4:Y:S04]  /*0fc0*/  LDS R24, [R12+0x8] ;  /* 0x000008000c187984 */ /* 0x000f280000000800 */
[----:B------:R-:W5:Y:S04]  /*0fd0*/  LDS R23, [R12+0x10] ;  /* 0x000010000c177984 */ /* 0x000f680000000800 */
[----:B------:R-:W1:Y:S04]  /*0fe0*/  LDS R25, [R12+0x14] ;  /* 0x000014000c197984 */ /* 0x000e680000000800 */
[----:B------:R-:W1:Y:S04]  /*0ff0*/  LDS R27, [R12+0x18] ;  /* 0x000018000c1b7984 */ /* 0x000e680000000800 */
[----:B------:R-:W1:Y:S04]  /*1000*/  LDS R26, [R12+0x1c] ;  /* 0x00001c000c1a7984 */ /* 0x000e680000000800 */
[----:B------:R-:W-:Y:S04]  /*1010*/  LDS R28, [R12+0x20] ;  /* 0x000020000c1c7984 */ /* 0x000fe80000000800 */
[----:B0-----:R-:W-:Y:S04]  /*1020*/  STG.E desc[UR10][R10.64+0xc], R13 ;  /* 0x00000c0d0a007986 */ /* 0x001fe8000c10190a */
[----:B------:R-:W0:Y:S04]  /*1030*/  LDS R13, [R12+0x24] ;  /* 0x000024000c0d7984 */ /* 0x000e280000000800 */
[----:B--2---:R-:W-:Y:S04]  /*1040*/  STG.E desc[UR10][R10.64], R29 ;  /* 0x0000001d0a007986 */ /* 0x004fe8000c10190a */
[----:B---3--:R-:W-:Y:S04]  /*1050*/  STG.E desc[UR10][R10.64+0x4], R22 ;  /* 0x000004160a007986 */ /* 0x008fe8000c10190a */
[----:B----4-:R2:W-:Y:S04]  /*1060*/  STG.E desc[UR10][R10.64+0x8], R24 ;  /* 0x000008180a007986 */ /* 0x0105e8000c10190a */
[----:B-----5:R-:W-:Y:S04]  /*1070*/  STG.E desc[UR10][R8.64], R23 ;  /* 0x0000001708007986 */ /* 0x020fe8000c10190a */
[----:B-1----:R-:W-:Y:S04]  /*1080*/  STG.E desc[UR10][R8.64+0x4], R25 ;  /* 0x0000041908007986 */ /* 0x002fe8000c10190a */
[----:B------:R-:W-:Y:S01]  /*1090*/  STG.E desc[UR10][R8.64+0x8], R27 ;  /* 0x0000081b08007986 */ /* 0x000fe2000c10190a */
[----:B--2---:R-:W-:-:S03]  /*10a0*/  VIADD R11, R21, 0x8 ;  /* 0x00000008150b7836 */ /* 0x004fc60000000000 */
[----:B------:R-:W1:Y:S01]  /*10b0*/  LDS R23, [R12+0x28] ;  /* 0x000028000c177984 */ /* 0x000e620000000800 */
[----:B------:R-:W-:-:S03]  /*10c0*/  IMAD.WIDE.U32 R10, R11, 0x4, R6 ;  /* 0x000000040b0a7825 */ /* 0x000fc600078e0006 */
[----:B------:R-:W2:Y:S04]  /*10d0*/  LDS R25, [R12+0x2c] ;  /* 0x00002c000c197984 */ /* 0x000ea80000000800 */
[----:B------:R-:W3:Y:S04]  /*10e0*/  LDS R27, [R12+0x30] ;  /* 0x000030000c1b7984 */ /* 0x000ee80000000800 */
[----:B------:R-:W4:Y:S04]  /*10f0*/  LDS R29, [R12+0x34] ;  /* 0x000034000c1d7984 */ /* 0x000f280000000800 */
[----:B------:R-:W5:Y:S04]  /*1100*/  LDS R22, [R12+0x38] ;  /* 0x000038000c167984 */ /* 0x000f680000000800 */
[----:B------:R-:W5:Y:S04]  /*1110*/  LDS R24, [R12+0x3c] ;  /* 0x00003c000c187984 */ /* 0x000f680000000800 */
[----:B------:R1:W-:Y:S04]  /*1120*/  STG.E desc[UR10][R8.64+0xc], R26 ;  /* 0x00000c1a08007986 */ /* 0x0003e8000c10190a */
[----:B0-----:R0:W-:Y:S04]  /*1130*/  STG.E desc[UR10][R10.64+0x4], R13 ;  /* 0x0000040d0a007986 */ /* 0x0011e8000c10190a */
[----:B------:R2:W-:Y:S01]  /*1140*/  STG.E desc[UR10][R10.64], R28 ;  /* 0x0000001c0a007986 */ /* 0x0005e2000c10190a */
[C---:B-1----:R-:W-:Y:S01]  /*1150*/  IADD3 R26, PT, PT, R21.reuse, 0xc, RZ ;  /* 0x0000000c151a7810 */ /* 0x042fe20007ffe0ff */
[----:B------:R-:W-:-:S02]  /*1160*/  VIADD R21, R21, 0x10 ;  /* 0x0000001015157836 */ /* 0x000fc40000000000 */
[----:B------:R1:W-:Y:S02]  /*1170*/  STG.E desc[UR10][R10.64+0x8], R23 ;  /* 0x000008170a007986 */ /* 0x0003e4000c10190a */
[----:B0-----:R-:W-:Y:S02]  /*1180*/  IMAD.WIDE.U32 R12, R26, 0x4, R6 ;  /* 0x000000041a0c7825 */ /* 0x001fe400078e0006 */
[----:B--2---:R1:W-:Y:S04]  /*1190*/  STG.E desc[UR10][R10.64+0xc], R25 ;  /* 0x00000c190a007986 */ /* 0x0043e8000c10190a */
[----:B---3--:R1:W-:Y:S04]  /*11a0*/  STG.E desc[UR10][R12.64], R27 ;  /* 0x0000001b0c007986 */ /* 0x0083e8000c10190a */
[----:B----4-:R1:W-:Y:S04]  /*11b0*/  STG.E desc[UR10][R12.64+0x4], R29 ;  /* 0x0000041d0c007986 */ /* 0x0103e8000c10190a */
[----:B-----5:R1:W-:Y:S04]  /*11c0*/  STG.E desc[UR10][R12.64+0x8], R22 ;  /* 0x000008160c007986 */ /* 0x0203e8000c10190a */
[----:B------:R1:W-:Y:S01]  /*11d0*/  STG.E desc[UR10][R12.64+0xc], R24 ;  /* 0x00000c180c007986 */ /* 0x0003e2000c10190a */
[----:B------:R-:W-:Y:S05]  /*11e0*/  @!P1 BRA `(.L_x_58) ;  /* 0xfffffffc00509947 */ /* 0x000fea000383ffff */
.L_x_57:
[----:B------:R-:W-:Y:S05]  /*11f0*/  BSYNC.RECONVERGENT B3 ;  /* 0x0000000000037941 */ /* 0x000fea0003800200 */
.L_x_56:
[----:B------:R-:W-:Y:S01]  /*1200*/  IMAD.IADD R6, R17, 0x1, -R20 ;  /* 0x0000000111067824 */ /* 0x000fe200078e0a14 */
[----:B------:R-:W-:Y:S04]  /*1210*/  BSSY.RECONVERGENT B3, `(.L_x_59) ;  /* 0x000001b000037945 */ /* 0x000fe80003800200 */
[----:B------:R-:W-:-:S13]  /*1220*/  ISETP.GT.AND P1, PT, R6, 0x4, PT ;  /* 0x000000040600780c */ /* 0x000fda0003f24270 */
[----:B------:R-:W-:Y:S05]  /*1230*/  @!P1 BRA `(.L_x_60) ;  /* 0x0000000000609947 */ /* 0x000fea0003800000 */
[C---:B-1----:R-:W-:Y:S01]  /*1240*/  LEA R10, R20.reuse, UR4, 0x2 ;  /* 0x00000004140a7c11 */ /* 0x042fe2000f8e10ff */
[----:B------:R-:W0:Y:S01]  /*1250*/  LDC.64 R8, c[0x0][0x388] ;  /* 0x0000e200ff087b82 */ /* 0x000e220000000a00 */
[C---:B------:R-:W-:Y:S01]  /*1260*/  IADD3 R25, PT, PT, R21.reuse, 0x4, RZ ;  /* 0x0000000415197810 */ /* 0x040fe20007ffe0ff */
[----:B------:R-:W-:Y:S01]  /*1270*/  VIADD R20, R20, 0x8 ;  /* 0x0000000814147836 */ /* 0x000fe20000000000 */
[----:B------:R-:W-:Y:S01]  /*1280*/  PLOP3.LUT P0, PT, PT, PT, PT, 0x8, 0x80 ;  /* 0x000000000080781c */ /* 0x000fe20003f0e170 */
[----:B------:R-:W1:Y:S04]  /*1290*/  LDS R11, [R10] ;  /* 0x000000000a0b7984 */ /* 0x000e680000000800 */
[----:B------:R-:W2:Y:S04]  /*12a0*/  LDS R13, [R10+0x4] ;  /* 0x000004000a0d7984 */ /* 0x000ea80000000800 */
[----:B------:R-:W3:Y:S04]  /*12b0*/  LDS R19, [R10+0x8] ;  /* 0x000008000a137984 */ /* 0x000ee80000000800 */
[----:B------:R-:W4:Y:S04]  /*12c0*/  LDS R23, [R10+0xc] ;  /* 0x00000c000a177984 */ /* 0x000f280000000800 */
[----:B------:R-:W5:Y:S04]  /*12d0*/  LDS R27, [R10+0x10] ;  /* 0x000010000a1b7984 */ /* 0x000f680000000800 */
[----:B------:R-:W5:Y:S01]  /*12e0*/  LDS R29, [R10+0x14] ;  /* 0x000014000a1d7984 */ /* 0x000f620000000800 */
[----:B0-----:R-:W-:-:S03]  /*12f0*/  IMAD.WIDE.U32 R6, R21, 0x4, R8 ;  /* 0x0000000415067825 */ /* 0x001fc600078e0008 */
[----:B------:R-:W0:Y:S01]  /*1300*/  LDS R12, [R10+0x18] ;  /* 0x000018000a0c7984 */ /* 0x000e220000000800 */
[----:B------:R-:W-:-:S03]  /*1310*/  IMAD.WIDE.U32 R8, R25, 0x4, R8 ;  /* 0x0000000419087825 */ /* 0x000fc600078e0008 */
[----:B------:R-:W0:Y:S01]  /*1320*/  LDS R22, [R10+0x1c] ;  /* 0x00001c000a167984 */ /* 0x000e220000000800 */
[----:B------:R-:W-:-:S03]  /*1330*/  VIADD R21, R21, 0x8 ;  /* 0x0000000815157836 */ /* 0x000fc60000000000 */
[----:B-1----:R1:W-:Y:S04]  /*1340*/  STG.E desc[UR10][R6.64], R11 ;  /* 0x0000000b06007986 */ /* 0x0023e8000c10190a */
[----:B--2---:R1:W-:Y:S04]  /*1350*/  STG.E desc[UR10][R6.64+0x4], R13 ;  /* 0x0000040d06007986 */ /* 0x0043e8000c10190a */
[----:B---3--:R1:W-:Y:S04]  /*1360*/  STG.E desc[UR10][R6.64+0x8], R19 ;  /* 0x0000081306007986 */ /* 0x0083e8000c10190a */
[----:B----4-:R1:W-:Y:S04]  /*1370*/  STG.E desc[UR10][R6.64+0xc], R23 ;  /* 0x00000c1706007986 */ /* 0x0103e8000c10190a */
[----:B-----5:R1:W-:Y:S04]  /*1380*/  STG.E desc[UR10][R8.64], R27 ;  /* 0x0000001b08007986 */ /* 0x0203e8000c10190a */
[----:B------:R1:W-:Y:S04]  /*1390*/  STG.E desc[UR10][R8.64+0x4], R29 ;  /* 0x0000041d08007986 */ /* 0x0003e8000c10190a */
[----:B0-----:R1:W-:Y:S04]  /*13a0*/  STG.E desc[UR10][R8.64+0x8], R12 ;  /* 0x0000080c08007986 */ /* 0x0013e8000c10190a */
[----:B------:R1:W-:Y:S02]  /*13b0*/  STG.E desc[UR10][R8.64+0xc], R22 ;  /* 0x00000c1608007986 */ /* 0x0003e4000c10190a */
.L_x_60:
[----:B------:R-:W-:Y:S05]  /*13c0*/  BSYNC.RECONVERGENT B3 ;  /* 0x0000000000037941 */ /* 0x000fea0003800200 */
.L_x_59:
[----:B------:R-:W-:-:S13]  /*13d0*/  ISETP.EQ.AND P1, PT, R20, R17, PT ;  /* 0x000000111400720c */ /* 0x000fda0003f22270 */
[----:B------:R-:W-:Y:S05]  /*13e0*/  @!P0 BREAK.RELIABLE P1, B2 ;  /* 0x0000000000028942 */ /* 0x000fea0000800100 */
[----:B------:R-:W-:Y:S05]  /*13f0*/  @!P0 BRA P1, `(.L_x_51) ;  /* 0x00000000003c8947 */ /* 0x000fea0000800000 */
.L_x_55:
[----:B------:R-:W-:Y:S05]  /*1400*/  BSYNC.RELIABLE B2 ;  /* 0x0000000000027941 */ /* 0x000fea0003800100 */
.L_x_54:
[----:B-1----:R-:W-:Y:S01]  /*1410*/  LEA R8, R20, UR4, 0x2 ;  /* 0x0000000414087c11 */ /* 0x002fe2000f8e10ff */
[C---:B0-2-4-:R-:W-:Y:S01]  /*1420*/  IMAD.WIDE.U32 R6, R21.reuse, 0x4, R4 ;  /* 0x0000000415067825 */ /* 0x055fe200078e0004 */
[----:B------:R-:W-:-:S03]  /*1430*/  IADD3 R21, PT, PT, R21, 0x4, RZ ;  /* 0x0000000415157810 */ /* 0x000fc60007ffe0ff */
[----:B------:R-:W0:Y:S01]  /*1440*/  LDS R9, [R8] ;  /* 0x0000000008097984 */ /* 0x000e220000000800 */
[----:B------:R-:W-:-:S03]  /*1450*/  VIADD R20, R20, 0x4 ;  /* 0x0000000414147836 */ /* 0x000fc60000000000 */
[----:B------:R-:W1:Y:S02]  /*1460*/  LDS R11, [R8+0x4] ;  /* 0x00000400080b7984 */ /* 0x000e640000000800 */
[----:B------:R-:W-:Y:S02]  /*1470*/  ISETP.NE.AND P0, PT, R20, R17, PT ;  /* 0x000000111400720c */ /* 0x000fe40003f05270 */
[----:B------:R-:W2:Y:S04]  /*1480*/  LDS R13, [R8+0x8] ;  /* 0x00000800080d7984 */ /* 0x000ea80000000800 */
[----:B------:R-:W3:Y:S04]  /*1490*/  LDS R19, [R8+0xc] ;  /* 0x00000c0008137984 */ /* 0x000ee80000000800 */
[----:B0-----:R4:W-:Y:S04]  /*14a0*/  STG.E desc[UR10][R6.64], R9 ;  /* 0x0000000906007986 */ /* 0x0019e8000c10190a */
[----:B-1----:R4:W-:Y:S04]  /*14b0*/  STG.E desc[UR10][R6.64+0x4], R11 ;  /* 0x0000040b06007986 */ /* 0x0029e8000c10190a */
[----:B--2---:R4:W-:Y:S04]  /*14c0*/  STG.E desc[UR10][R6.64+0x8], R13 ;  /* 0x0000080d06007986 */ /* 0x0049e8000c10190a */
[----:B---3--:R4:W-:Y:S01]  /*14d0*/  STG.E desc[UR10][R6.64+0xc], R19 ;  /* 0x00000c1306007986 */ /* 0x0089e2000c10190a */
[----:B------:R-:W-:Y:S05]  /*14e0*/  @P0 BRA `(.L_x_54) ;  /* 0xfffffffc00c80947 */ /* 0x000fea000383ffff */
.L_x_51:
[----:B------:R-:W-:Y:S05]  /*14f0*/  BSYNC.RECONVERGENT B1 ;  /* 0x0000000000017941 */ /* 0x000fea0003800200 */
.L_x_50:
[----:B------:R-:W-:-:S13]  /*1500*/  ISETP.GT.U32.AND P0, PT, R0, R18, PT ;  /* 0x000000120000720c */ /* 0x000fda0003f04070 */
[----:B------:R-:W-:Y:S05]  /*1510*/  @!P0 BRA `(.L_x_35) ;  /* 0x0000000000f08947 */ /* 0x000fea0003800000 */
[----:B------:R-:W-:-:S13]  /*1520*/  ISETP.GE.U32.AND P2, PT, R18, R17, PT ;  /* 0x000000111200720c */ /* 0x000fda0003f46070 */
[----:B-1----:R-:W1:Y:S02]  /*1530*/  @P2 LDC.64 R4, c[0x0][0x388] ;  /* 0x0000e200ff042b82 */ /* 0x002e640000000a00 */
[----:B-1----:R-:W-:-:S06]  /*1540*/  @P2 IMAD.WIDE.U32 R4, R18, 0x4, R4 ;  /* 0x0000000412042825 */ /* 0x002fcc00078e0004 */
[----:B------:R-:W3:Y:S01]  /*1550*/  @P2 LDG.E R4, desc[UR10][R4.64] ;  /* 0x0000000a04042981 */ /* 0x000ee2000c1e1900 */
[C---:B0-2-4-:R-:W-:Y:S01]  /*1560*/  @P2 LEA R7, R18.reuse, UR4, 0x2 ;  /* 0x0000000412072c11 */ /* 0x055fe2000f8e10ff */
[----:B------:R-:W-:Y:S01]  /*1570*/  @P2 VIADD R18, R18, 0x1 ;  /* 0x0000000112122836 */ /* 0x000fe20000000000 */
[----:B------:R-:W-:Y:S01]  /*1580*/  BSSY.RECONVERGENT B1, `(.L_x_61) ;  /* 0x000001d000017945 */ /* 0x000fe20003800200 */
[----:B------:R-:W-:Y:S02]  /*1590*/  PLOP3.LUT P0, PT, P2, PT, PT, 0x8, 0x80 ;  /* 0x000000000080781c */ /* 0x000fe4000170e170 */
[C---:B------:R-:W-:Y:S01]  /*15a0*/  IMAD.IADD R6, R17.reuse, 0x1, -R18 ;  /* 0x0000000111067824 */ /* 0x040fe200078e0a12 */
[----:B------:R-:W-:-:S04]  /*15b0*/  ISETP.GT.U32.AND P1, PT, R17, R18, PT ;  /* 0x000000121100720c */ /* 0x000fc80003f24070 */
[----:B------:R-:W-:Y:S01]  /*15c0*/  ISETP.LE.U32.OR P1, PT, R6, 0x3, !P1 ;  /* 0x000000030600780c */ /* 0x000fe20004f23470 */
[----:B---3--:R0:W-:-:S12]  /*15d0*/  @P2 STS [R7], R4 ;  /* 0x0000000407002388 */ /* 0x0081d80000000800 */
[----:B------:R-:W-:Y:S05]  /*15e0*/  @P1 BRA `(.L_x_62) ;  /* 0x0000000000581947 */ /* 0x000fea0003800000 */
[----:B0-----:R-:W0:Y:S01]  /*15f0*/  LDC.64 R4, c[0x0][0x388] ;  /* 0x0000e200ff047b82 */ /* 0x001e220000000a00 */
[----:B------:R-:W-:Y:S01]  /*1600*/  PLOP3.LUT P0, PT, PT, PT, PT, 0x8, 0x80 ;  /* 0x000000000080781c */ /* 0x000fe20003f0e170 */
[----:B------:R-:W-:-:S12]  /*1610*/  VIADD R21, R17, 0xfffffffd ;  /* 0xfffffffd11157836 */ /* 0x000fd80000000000 */
.L_x_63:
[C---:B------:R-:W-:Y:S01]  /*1620*/  IADD3 R11, PT, PT, R18.reuse, 0x1, RZ ;  /* 0x00000001120b7810 */ /* 0x040fe20007ffe0ff */
[C---:B------:R-:W-:Y:S02]  /*1630*/  VIADD R13, R18.reuse, 0x2 ;  /* 0x00000002120d7836 */ /* 0x040fe40000000000 */
[C---:B------:R-:W-:Y:S02]  /*1640*/  VIADD R7, R18.reuse, 0x3 ;  /* 0x0000000312077836 */ /* 0x040fe40000000000 */
[----:B01----:R-:W-:-:S04]  /*1650*/  IMAD.WIDE.U32 R8, R18, 0x4, R4 ;  /* 0x0000000412087825 */ /* 0x003fc800078e0004 */
[--C-:B------:R-:W-:Y:S02]  /*1660*/  IMAD.WIDE.U32 R10, R11, 0x4, R4.reuse ;  /* 0x000000040b0a7825 */ /* 0x100fe400078e0004 */
[----:B------:R-:W2:Y:S02]  /*1670*/  LDG.E R8, desc[UR10][R8.64] ;  /* 0x0000000a08087981 */ /* 0x000ea4000c1e1900 */
[--C-:B------:R-:W-:Y:S02]  /*1680*/  IMAD.WIDE.U32 R12, R13, 0x4, R4.reuse ;  /* 0x000000040d0c7825 */ /* 0x100fe400078e0004 */
[----:B------:R-:W3:Y:S02]  /*1690*/  LDG.E R10, desc[UR10][R10.64] ;  /* 0x0000000a0a0a7981 */ /* 0x000ee4000c1e1900 */
[----:B------:R-:W-:Y:S02]  /*16a0*/  IMAD.WIDE.U32 R6, R7, 0x4, R4 ;  /* 0x0000000407067825 */ /* 0x000fe400078e0004 */
[----:B------:R-:W4:Y:S04]  /*16b0*/  LDG.E R12, desc[UR10][R12.64] ;  /* 0x0000000a0c0c7981 */ /* 0x000f28000c1e1900 */
[----:B------:R-:W5:Y:S01]  /*16c0*/  LDG.E R6, desc[UR10][R6.64] ;  /* 0x0000000a06067981 */ /* 0x000f62000c1e1900 */
[C---:B------:R-:W-:Y:S01]  /*16d0*/  LEA R19, R18.reuse, UR4, 0x2 ;  /* 0x0000000412137c11 */ /* 0x040fe2000f8e10ff */
[----:B------:R-:W-:-:S05]  /*16e0*/  VIADD R18, R18, 0x4 ;  /* 0x0000000412127836 */ /* 0x000fca0000000000 */
[----:B------:R-:W-:Y:S01]  /*16f0*/  ISETP.GE.U32.AND P1, PT, R18, R21, PT ;  /* 0x000000151200720c */ /* 0x000fe20003f26070 */
[----:B--2---:R1:W-:Y:S04]  /*1700*/  STS [R19], R8 ;  /* 0x0000000813007388 */ /* 0x0043e80000000800 */
[----:B---3--:R1:W-:Y:S04]  /*1710*/  STS [R19+0x4], R10 ;  /* 0x0000040a13007388 */ /* 0x0083e80000000800 */
[----:B----4-:R1:W-:Y:S04]  /*1720*/  STS [R19+0x8], R12 ;  /* 0x0000080c13007388 */ /* 0x0103e80000000800 */
[----:B-----5:R1:W-:Y:S01]  /*1730*/  STS [R19+0xc], R6 ;  /* 0x00000c0613007388 */ /* 0x0203e20000000800 */
[----:B------:R-:W-:Y:S05]  /*1740*/  @!P1 BRA `(.L_x_63) ;  /* 0xfffffffc00b49947 */ /* 0x000fea000383ffff */
.L_x_62:
[----:B------:R-:W-:Y:S05]  /*1750*/  BSYNC.RECONVERGENT B1 ;  /* 0x0000000000017941 */ /* 0x000fea0003800200 */
.L_x_61:
[CC--:B------:R-:W-:Y:S01]  /*1760*/  ISETP.GT.U32.AND P1, PT, R17.reuse, R18.reuse, PT ;  /* 0x000000121100720c */ /* 0x0c0fe20003f24070 */
[----:B------:R-:W-:Y:S01]  /*1770*/  BSSY.RECONVERGENT B1, `(.L_x_64) ;  /* 0x000000f000017945 */ /* 0x000fe20003800200 */
[----:B0-----:R-:W-:-:S04]  /*1780*/  IADD3 R4, PT, PT, R17, -R18, RZ ;  /* 0x8000001211047210 */ /* 0x001fc80007ffe0ff */
[----:B------:R-:W-:-:S13]  /*1790*/  ISETP.LE.U32.OR P1, PT, R4, 0x1, !P1 ;  /* 0x000000010400780c */ /* 0x000fda0004f23470 */
[----:B------:R-:W-:Y:S05]  /*17a0*/  @P1 BRA `(.L_x_65) ;  /* 0x00000000002c1947 */ /* 0x000fea0003800000 */
[----:B------:R-:W1:Y:S01]  /*17b0*/  LDC.64 R4, c[0x0][0x388] ;  /* 0x0000e200ff047b82 */ /* 0x000e620000000a00 */
[C---:B------:R-:W-:Y:S02]  /*17c0*/  VIADD R9, R18.reuse, 0x1 ;  /* 0x0000000112097836 */ /* 0x040fe40000000000 */
[----:B-1----:R-:W-:-:S04]  /*17d0*/  IMAD.WIDE.U32 R6, R18, 0x4, R4 ;  /* 0x0000000412067825 */ /* 0x002fc800078e0004 */
[----:B------:R-:W-:Y:S02]  /*17e0*/  IMAD.WIDE.U32 R4, R9, 0x4, R4 ;  /* 0x0000000409047825 */ /* 0x000fe400078e0004 */
[----:B------:R-:W2:Y:S04]  /*17f0*/  LDG.E R6, desc[UR10][R6.64] ;  /* 0x0000000a06067981 */ /* 0x000ea8000c1e1900 */
[----:B------:R-:W3:Y:S01]  /*1800*/  LDG.E R4, desc[UR10][R4.64] ;  /* 0x0000000a04047981 */ /* 0x000ee2000c1e1900 */
[C---:B------:R-:W-:Y:S01]  /*1810*/  LEA R9, R18.reuse, UR4, 0x2 ;  /* 0x0000000412097c11 */ /* 0x040fe2000f8e10ff */
[----:B------:R-:W-:Y:S01]  /*1820*/  VIADD R18, R18, 0x2 ;  /* 0x0000000212127836 */ /* 0x000fe20000000000 */
[----:B------:R-:W-:-:S03]  /*1830*/  PLOP3.LUT P0, PT, PT, PT, PT, 0x8, 0x80 ;  /* 0x000000000080781c */ /* 0x000fc60003f0e170 */
[----:B--2---:R0:W-:Y:S04]  /*1840*/  STS [R9], R6 ;  /* 0x0000000609007388 */ /* 0x0041e80000000800 */
[----:B---3--:R0:W-:Y:S06]  /*1850*/  STS [R9+0x4], R4 ;  /* 0x0000040409007388 */ /* 0x0081ec0000000800 */
.L_x_65:
[----:B------:R-:W-:Y:S05]  /*1860*/  BSYNC.RECONVERGENT B1 ;  /* 0x0000000000017941 */ /* 0x000fea0003800200 */
.L_x_64:
[----:B------:R-:W-:-:S13]  /*1870*/  ISETP.LT.U32.OR P0, PT, R18, R17, P0 ;  /* 0x000000111200720c */ /* 0x000fda0000701470 */
[----:B------:R-:W-:Y:S05]  /*1880*/  @!P0 BRA `(.L_x_35) ;  /* 0x0000000000148947 */ /* 0x000fea0003800000 */
[----:B0-----:R-:W0:Y:S02]  /*1890*/  LDC.64 R4, c[0x0][0x388] ;  /* 0x0000e200ff047b82 */ /* 0x001e240000000a00 */
[----:B0-----:R-:W-:-:S06]  /*18a0*/  IMAD.WIDE.U32 R4, R18, 0x4, R4 ;  /* 0x0000000412047825 */ /* 0x001fcc00078e0004 */
[----:B------:R-:W2:Y:S01]  /*18b0*/  LDG.E R4, desc[UR10][R4.64] ;  /* 0x0000000a04047981 */ /* 0x000ea2000c1e1900 */
[----:B------:R-:W-:-:S05]  /*18c0*/  LEA R7, R18, UR4, 0x2 ;  /* 0x0000000412077c11 */ /* 0x000fca000f8e10ff */
[----:B--2---:R3:W-:Y:S02]  /*18d0*/  STS [R7], R4 ;  /* 0x0000000407007388 */ /* 0x0047e40000000800 */
.L_x_35:
[----:B------:R-:W-:Y:S05]  /*18e0*/  BSYNC.RECONVERGENT B0 ;  /* 0x0000000000007941 */ /* 0x000fea0003800200 */
.L_x_34:
[----:B------:R-:W-:Y:S05]  /*18f0*/  WARPSYNC.ALL ;  /* 0x0000000000007948 */ /* 0x000fea0003800000 */
[----:B------:R-:W-:Y:S01]  /*1900*/  BAR.SYNC.DEFER_BLOCKING 0x0 ;  /* 0x0000000000007b1d */ /* 0x000fe20000010000 */
[----:B------:R-:W-:-:S13]  /*1910*/  ISETP.LE.U32.AND P0, PT, R0, UR5, PT ;  /* 0x0000000500007c0c */ /* 0x000fda000bf03070 */
[----:B------:R-:W-:Y:S05]  /*1920*/  @!P0 BRA `(.L_x_66) ;  /* 0xffffffe800188947 */ /* 0x000fea000383ffff */
.L_x_33:
[----:B------:R-:W5:Y:S02]  /*1930*/  LDCU UR6, c[0x0][0x390] ;  /* 0x00007200ff0677ac */ /* 0x000f640008000800 */
[----:B-----5:R-:W-:-:S13]  /*1940*/  ISETP.GE.AND P0, PT, R14, UR6, PT ;  /* 0x000000060e007c0c */ /* 0x020fda000bf06270 */
[----:B------:R-:W-:Y:S05]  /*1950*/  @P0 EXIT ;  /* 0x000000000000094d */ /* 0x000fea0003800000 */
[----:B0-----:R-:W0:Y:S04]  /*1960*/  LDS R15, [R15] ;  /* 0x000000000f0f7984 */ /* 0x001e280000000800 */
[----:B0-----:R-:W-:Y:S01]  /*1970*/  STG.E desc[UR10][R2.64], R15 ;  /* 0x0000000f02007986 */ /* 0x001fe2000c10190a */
[----:B------:R-:W-:Y:S05]  /*1980*/  EXIT ;  /* 0x000000000000794d */ /* 0x000fea0003800000 */
.L_x_67:
        /* <DEDUP_REMOVED lines=15> */
.L_x_88:


//--------------------- .text._Z12MergeSortGPUPiS_ii --------------------------
	.section	.text._Z12MergeSortGPUPiS_ii,"ax",@progbits
	.align	128
        .global         _Z12MergeSortGPUPiS_ii
        .type           _Z12MergeSortGPUPiS_ii,@function
        .size           _Z12MergeSortGPUPiS_ii,(.L_x_89 - _Z12MergeSortGPUPiS_ii)
        .other          _Z12MergeSortGPUPiS_ii,@"STO_CUDA_ENTRY STV_DEFAULT"
_Z12MergeSortGPUPiS_ii:
.text._Z12MergeSortGPUPiS_ii:
[----:B------:R-:W-:Y:S01]  /*0000*/  LDC R1, c[0x0][0x37c] ;  /* 0x0000df00ff017b82 */ /* 0x000fe20000000800 */
[----:B------:R-:W0:Y:S07]  /*0010*/  S2R R0, SR_TID.X ;  /* 0x0000000000007919 */ /* 0x000e2e0000002100 */
[----:B------:R-:W1:Y:S01]  /*0020*/  LDC.64 R2, c[0x0][0x390] ;  /* 0x0000e400ff027b82 */ /* 0x000e620000000a00 */
[----:B------:R-:W0:Y:S01]  /*0030*/  LDCU UR4, c[0x0][0x360] ;  /* 0x00006c00ff0477ac */ /* 0x000e220008000800 */
[----:B------:R-:W0:Y:S01]  /*0040*/  S2R R5, SR_CTAID.X ;  /* 0x0000000000057919 */ /* 0x000e220000002500 */
[----:B-1----:R-:W-:-:S04]  /*0050*/  LEA.HI R7, R3, R3, RZ, 0x1 ;  /* 0x0000000303077211 */ /* 0x002fc800078f08ff */
[----:B------:R-:W-:Y:S01]  /*0060*/  SHF.R.S32.HI R7, RZ, 0x1, R7 ;  /* 0x00000001ff077819 */ /* 0x000fe20000011407 */
[----:B0-----:R-:W-:-:S04]  /*0070*/  IMAD R0, R5, UR4, R0 ;  /* 0x0000000405007c24 */ /* 0x001fc8000f8e0200 */
[----:B------:R-:W-:-:S04]  /*0080*/  IMAD R0, R0, R3, RZ ;  /* 0x0000000300007224 */ /* 0x000fc800078e02ff */
[----:B------:R-:W-:-:S05]  /*0090*/  IMAD.IADD R6, R0, 0x1, R7 ;  /* 0x0000000100067824 */ /* 0x000fca00078e0207 */
[----:B------:R-:W-:-:S04]  /*00a0*/  VIMNMX R5, PT, PT, R0, R6, !PT ;  /* 0x0000000600057248 */ /* 0x000fc80007fe0100 */
[----:B------:R-:W-:-:S13]  /*00b0*/  ISETP.GE.AND P0, PT, R5, R2, PT ;  /* 0x000000020500720c */ /* 0x000fda0003f06270 */
[----:B------:R-:W-:Y:S05]  /*00c0*/  @P0 EXIT ;  /* 0x000000000000094d */ /* 0x000fea0003800000 */
[----:B------:R-:W0:Y:S01]  /*00d0*/  LDC.64 R8, c[0x0][0x380] ;  /* 0x0000e000ff087b82 */ /* 0x000e220000000a00 */
[----:B------:R-:W-:Y:S01]  /*00e0*/  ISETP.GE.AND P0, PT, R3, 0x2, PT ;  /* 0x000000020300780c */ /* 0x000fe20003f06270 */
[----:B------:R-:W1:Y:S01]  /*00f0*/  LDCU.64 UR6, c[0x0][0x358] ;  /* 0x00006b00ff0677ac */ /* 0x000e620008000a00 */
[----:B------:R-:W-:Y:S01]  /*0100*/  IMAD.IADD R5, R0, 0x1, R3 ;  /* 0x0000000100057824 */ /* 0x000fe200078e0203 */
[----:B------:R-:W-:Y:S01]  /*0110*/  MOV R13, R0 ;  /* 0x00000000000d7202 */ /* 0x000fe20000000f00 */
[----:B------:R-:W-:Y:S02]  /*0120*/  IMAD.MOV.U32 R4, RZ, RZ, R6 ;  /* 0x000000ffff047224 */ /* 0x000fe400078e0006 */
[----:B------:R-:W-:Y:S01]  /*0130*/  IMAD.MOV.U32 R2, RZ, RZ, R0 ;  /* 0x000000ffff027224 */ /* 0x000fe200078e0000 */
[----:B------:R-:W2:Y:S06]  /*0140*/  LDC.64 R10, c[0x0][0x388] ;  /* 0x0000e200ff0a7b82 */ /* 0x000eac0000000a00 */
[----:B------:R-:W-:Y:S05]  /*0150*/  @!P0 BRA `(.L_x_68) ;  /* 0x0000000000548947 */ /* 0x000fea0003800000 */
[----:B------:R-:W-:Y:S01]  /*0160*/  BSSY.RECONVERGENT B0, `(.L_x_68) ;  /* 0x0000014000007945 */ /* 0x000fe20003800200 */
.L_x_69:
[----:B0-----:R-:W-:-:S04]  /*0170*/  IMAD.WIDE R14, R13, 0x4, R8 ;  /* 0x000000040d0e7825 */ /* 0x001fc800078e0208 */
[----:B------:R-:W-:Y:S02]  /*0180*/  IMAD.WIDE R16, R4, 0x4, R8 ;  /* 0x0000000404107825 */ /* 0x000fe400078e0208 */
[----:B-1----:R-:W3:Y:S04]  /*0190*/  LDG.E R14, desc[UR6][R14.64] ;  /* 0x000000060e0e7981 */ /* 0x002ee8000c1e1900 */
[----:B------:R-:W3:Y:S01]  /*01a0*/  LDG.E R17, desc[UR6][R16.64] ;  /* 0x0000000610117981 */ /* 0x000ee2000c1e1900 */
[----:B--2---:R-:W-:Y:S01]  /*01b0*/  IMAD.WIDE R18, R2, 0x4, R10 ;  /* 0x0000000402127825 */ /* 0x004fe200078e020a */
[----:B------:R-:W-:-:S03]  /*01c0*/  IADD3 R21, PT, PT, R13, 0x1, RZ ;  /* 0x000000010d157810 */ /* 0x000fc60007ffe0ff */
[----:B------:R-:W-:Y:S02]  /*01d0*/  VIADD R12, R4, 0x1 ;  /* 0x00000001040c7836 */ /* 0x000fe40000000000 */
[----:B------:R-:W-:Y:S01]  /*01e0*/  VIADD R2, R2, 0x1 ;  /* 0x0000000102027836 */ /* 0x000fe20000000000 */
[CC--:B---3--:R-:W-:Y:S02]  /*01f0*/  ISETP.GT.AND P1, PT, R14.reuse, R17.reuse, PT ;  /* 0x000000110e00720c */ /* 0x0c8fe40003f24270 */
[CC--:B------:R-:W-:Y:S02]  /*0200*/  ISETP.GT.AND P0, PT, R14.reuse, R17.reuse, PT ;  /* 0x000000110e00720c */ /* 0x0c0fe40003f04270 */
[----:B------:R-:W-:-:S05]  /*0210*/  VIMNMX R23, PT, PT, R14, R17, PT ;  /* 0x000000110e177248 */ /* 0x000fca0003fe0100 */
[----:B------:R3:W-:Y:S04]  /*0220*/  STG.E desc[UR6][R18.64], R23 ;  /* 0x0000001712007986 */ /* 0x0007e8000c101906 */
[----:B------:R-:W-:Y:S02]  /*0230*/  @P1 IMAD.MOV R21, RZ, RZ, R13 ;  /* 0x000000ffff151224 */ /* 0x000fe400078e020d */
[----:B------:R-:W-:Y:S02]  /*0240*/  @!P0 IADD3 R12, PT, PT, R4, RZ, RZ ;  /* 0x000000ff040c8210 */ /* 0x000fe40007ffe0ff */
[----:B------:R-:W-:Y:S01]  /*0250*/  IMAD.MOV.U32 R13, RZ, RZ, R21 ;  /* 0x000000ffff0d7224 */ /* 0x000fe200078e0015 */
[----:B------:R-:W-:Y:S02]  /*0260*/  ISETP.LT.AND P1, PT, R21, R6, PT ;  /* 0x000000061500720c */ /* 0x000fe40003f21270 */
[----:B------:R-:W-:-:S02]  /*0270*/  ISETP.GE.AND P0, PT, R12, R5, PT ;  /* 0x000000050c00720c */ /* 0x000fc40003f06270 */
[----:B------:R-:W-:-:S11]  /*0280*/  MOV R4, R12 ;  /* 0x0000000c00047202 */ /* 0x000fd60000000f00 */
[----:B---3--:R-:W-:Y:S05]  /*0290*/  @!P0 BRA P1, `(.L_x_69) ;  /* 0xfffffffc00b48947 */ /* 0x008fea000083ffff */
[----:B------:R-:W-:Y:S05]  /*02a0*/  BSYNC.RECONVERGENT B0 ;  /* 0x0000000000007941 */ /* 0x000fea0003800200 */
.L_x_68:
[----:B------:R-:W-:Y:S01]  /*02b0*/  ISETP.GE.AND P0, PT, R13, R6, PT ;  /* 0x000000060d00720c */ /* 0x000fe20003f06270 */
[----:B------:R-:W-:-:S12]  /*02c0*/  BSSY.RECONVERGENT B0, `(.L_x_70) ;  /* 0x000002e000007945 */ /* 0x000fd80003800200 */
[----:B------:R-:W-:Y:S05]  /*02d0*/  @P0 BRA `(.L_x_71) ;  /* 0x0000000000b00947 */ /* 0x000fea0003800000 */
[----:B0-----:R-:W-:Y:S01]  /*02e0*/  IMAD.IADD R8, R6, 0x1, -R13 ;  /* 0x0000000106087824 */ /* 0x001fe200078e0a0d */
[----:B------:R-:W-:Y:S01]  /*02f0*/  BSSY.RECONVERGENT B1, `(.L_x_72) ;  /* 0x0000013000017945 */ /* 0x000fe20003800200 */
[----:B------:R-:W-:Y:S01]  /*0300*/  IMAD.IADD R9, R13, 0x1, -R6 ;  /* 0x000000010d097824 */ /* 0x000fe200078e0a06 */
[----:B--2---:R-:W-:Y:S02]  /*0310*/  MOV R11, R13 ;  /* 0x0000000d000b7202 */ /* 0x004fe40000000f00 */
[----:B------:R-:W-:Y:S02]  /*0320*/  LOP3.LUT P1, R6, R8, 0x3, RZ, 0xc0, !PT ;  /* 0x0000000308067812 */ /* 0x000fe4000782c0ff */
[----:B------:R-:W-:-:S11]  /*0330*/  ISETP.GT.U32.AND P0, PT, R9, -0x4, PT ;  /* 0xfffffffc0900780c */ /* 0x000fd60003f04070 */
[----:B------:R-:W-:Y:S05]  /*0340*/  @!P1 BRA `(.L_x_73) ;  /* 0x0000000000349947 */ /* 0x000fea0003800000 */
[----:B------:R-:W0:Y:S01]  /*0350*/  LDC.64 R8, c[0x0][0x380] ;  /* 0x0000e000ff087b82 */ /* 0x000e220000000a00 */
[----:B------:R-:W-:Y:S02]  /*0360*/  IMAD.MOV R6, RZ, RZ, -R6 ;  /* 0x000000ffff067224 */ /* 0x000fe400078e0a06 */
[----:B------:R-:W-:-:S05]  /*0370*/  IMAD.MOV.U32 R11, RZ, RZ, R13 ;  /* 0x000000ffff0b7224 */ /* 0x000fca00078e000d */
[----:B------:R-:W2:Y:S02]  /*0380*/  LDC.64 R14, c[0x0][0x388] ;  /* 0x0000e200ff0e7b82 */ /* 0x000ea40000000a00 */
.L_x_74:
[----:B0--3--:R-:W-:-:S06]  /*0390*/  IMAD.WIDE R12, R11, 0x4, R8 ;  /* 0x000000040b0c7825 */ /* 0x009fcc00078e0208 */
[----:B-1----:R-:W3:Y:S01]  /*03a0*/  LDG.E R13, desc[UR6][R12.64] ;  /* 0x000000060c0d7981 */ /* 0x002ee2000c1e1900 */
[----:B--2---:R-:W-:Y:S01]  /*03b0*/  IMAD.WIDE R16, R2, 0x4, R14 ;  /* 0x0000000402107825 */ /* 0x004fe200078e020e */
[----:B------:R-:W-:-:S03]  /*03c0*/  IADD3 R6, PT, PT, R6, 0x1, RZ ;  /* 0x0000000106067810 */ /* 0x000fc60007ffe0ff */
[----:B------:R-:W-:Y:S01]  /*03d0*/  VIADD R11, R11, 0x1 ;  /* 0x000000010b0b7836 */ /* 0x000fe20000000000 */
[----:B------:R-:W-:Y:S01]  /*03e0*/  ISETP.NE.AND P1, PT, R6, RZ, PT ;  /* 0x000000ff0600720c */ /* 0x000fe20003f25270 */
[----:B------:R-:W-:Y:S01]  /*03f0*/  VIADD R2, R2, 0x1 ;  /* 0x0000000102027836 */ /* 0x000fe20000000000 */
[----:B---3--:R3:W-:Y:S11]  /*0400*/  STG.E desc[UR6][R16.64], R13 ;  /* 0x0000000d10007986 */ /* 0x0087f6000c101906 */
[----:B------:R-:W-:Y:S05]  /*0410*/  @P1 BRA `(.L_x_74) ;  /* 0xfffffffc00dc1947 */ /* 0x000fea000383ffff */
.L_x_73:
[----:B-1----:R-:W-:Y:S05]  /*0420*/  BSYNC.RECONVERGENT B1 ;  /* 0x0000000000017941 */ /* 0x002fea0003800200 */
.L_x_72:
[----:B------:R-:W-:Y:S05]  /*0430*/  @P0 BRA `(.L_x_71) ;  /* 0x0000000000580947 */ /* 0x000fea0003800000 */
[----:B------:R-:W0:Y:S01]  /*0440*/  LDC.64 R8, c[0x0][0x380] ;  /* 0x0000e000ff087b82 */ /* 0x000e220000000a00 */
[----:B------:R-:W-:-:S07]  /*0450*/  IADD3 R10, PT, PT, -R7, R11, -R0 ;  /* 0x0000000b070a7210 */ /* 0x000fce0007ffe900 */
[----:B---3--:R-:W1:Y:S01]  /*0460*/  LDC.64 R12, c[0x0][0x388] ;  /* 0x0000e200ff0c7b82 */ /* 0x008e620000000a00 */
[----:B0-----:R-:W-:-:S04]  /*0470*/  IADD3 R6, P0, PT, R8, 0x8, RZ ;  /* 0x0000000808067810 */ /* 0x001fc80007f1e0ff */
[----:B------:R-:W-:Y:S02]  /*0480*/  IADD3.X R7, PT, PT, RZ, R9, RZ, P0, !PT ;  /* 0x00000009ff077210 */ /* 0x000fe400007fe4ff */
[----:B-1----:R-:W-:-:S05]  /*0490*/  IADD3 R8, P1, PT, R12, 0x8, RZ ;  /* 0x000000080c087810 */ /* 0x002fca0007f3e0ff */
[----:B------:R-:W-:-:S08]  /*04a0*/  IMAD.X R9, RZ, RZ, R13, P1 ;  /* 0x000000ffff097224 */ /* 0x000fd000008e060d */
.L_x_75:
[----:B------:R-:W-:-:S05]  /*04b0*/  IMAD.WIDE R14, R11, 0x4, R6 ;  /* 0x000000040b0e7825 */ /* 0x000fca00078e0206 */
[----:B----4-:R-:W2:Y:S01]  /*04c0*/  LDG.E R17, desc[UR6][R14.64+-0x8] ;  /* 0xfffff8060e117981 */ /* 0x010ea2000c1e1900 */
[----:B------:R-:W-:-:S05]  /*04d0*/  IMAD.WIDE R12, R2, 0x4, R8 ;  /* 0x00000004020c7825 */ /* 0x000fca00078e0208 */
[----:B--2---:R4:W-:Y:S04]  /*04e0*/  STG.E desc[UR6][R12.64+-0x8], R17 ;  /* 0xfffff8110c007986 */ /* 0x0049e8000c101906 */
[----:B------:R-:W2:Y:S04]  /*04f0*/  LDG.E R19, desc[UR6][R14.64+-0x4] ;  /* 0xfffffc060e137981 */ /* 0x000ea8000c1e1900 */
[----:B--2---:R4:W-:Y:S04]  /*0500*/  STG.E desc[UR6][R12.64+-0x4], R19 ;  /* 0xfffffc130c007986 */ /* 0x0049e8000c101906 */
[----:B------:R-:W2:Y:S04]  /*0510*/  LDG.E R21, desc[UR6][R14.64] ;  /* 0x000000060e157981 */ /* 0x000ea8000c1e1900 */
[----:B--2---:R4:W-:Y:S04]  /*0520*/  STG.E desc[UR6][R12.64], R21 ;  /* 0x000000150c007986 */ /* 0x0049e8000c101906 */
[----:B------:R-:W2:Y:S01]  /*0530*/  LDG.E R23, desc[UR6][R14.64+0x4] ;  /* 0x000004060e177981 */ /* 0x000ea2000c1e1900 */
[----:B------:R-:W-:Y:S01]  /*0540*/  VIADD R10, R10, 0x4 ;  /* 0x000000040a0a7836 */ /* 0x000fe20000000000 */
[----:B------:R-:W-:Y:S01]  /*0550*/  IADD3 R11, PT, PT, R11, 0x4, RZ ;  /* 0x000000040b0b7810 */ /* 0x000fe20007ffe0ff */
[----:B------:R-:W-:-:S03]  /*0560*/  VIADD R2, R2, 0x4 ;  /* 0x0000000402027836 */ /* 0x000fc60000000000 */
[----:B------:R-:W-:Y:S01]  /*0570*/  ISETP.NE.AND P0, PT, R10, RZ, PT ;  /* 0x000000ff0a00720c */ /* 0x000fe20003f05270 */
[----:B--2---:R4:W-:-:S12]  /*0580*/  STG.E desc[UR6][R12.64+0x4], R23 ;  /* 0x000004170c007986 */ /* 0x0049d8000c101906 */
[----:B------:R-:W-:Y:S05]  /*0590*/  @P0 BRA `(.L_x_75) ;  /* 0xfffffffc00c40947 */ /* 0x000fea000383ffff */
.L_x_71:
[----:B-1----:R-:W-:Y:S05]  /*05a0*/  BSYNC.RECONVERGENT B0 ;  /* 0x0000000000007941 */ /* 0x002fea0003800200 */
.L_x_70:
[----:B------:R-:W-:Y:S01]  /*05b0*/  ISETP.GE.AND P0, PT, R4, R5, PT ;  /* 0x000000050400720c */ /* 0x000fe20003f06270 */
[----:B------:R-:W-:-:S12]  /*05c0*/  BSSY.RECONVERGENT B0, `(.L_x_76) ;  /* 0x000002c000007945 */ /* 0x000fd80003800200 */
[----:B------:R-:W-:Y:S05]  /*05d0*/  @P0 BRA `(.L_x_77) ;  /* 0x0000000000a80947 */ /* 0x000fea0003800000 */
[C---:B------:R-:W-:Y:S01]  /*05e0*/  IMAD.IADD R6, R5.reuse, 0x1, -R4 ;  /* 0x0000000105067824 */ /* 0x040fe200078e0a04 */
[----:B------:R-:W-:Y:S01]  /*05f0*/  IADD3 R7, PT, PT, -R5, R4, RZ ;  /* 0x0000000405077210 */ /* 0x000fe20007ffe1ff */
[----:B------:R-:W-:Y:S03]  /*0600*/  BSSY.RECONVERGENT B1, `(.L_x_78) ;  /* 0x0000010000017945 */ /* 0x000fe60003800200 */
[----:B------:R-:W-:Y:S02]  /*0610*/  LOP3.LUT P1, R6, R6, 0x3, RZ, 0xc0, !PT ;  /* 0x0000000306067812 */ /* 0x000fe4000782c0ff */
[----:B------:R-:W-:-:S11]  /*0620*/  ISETP.GT.U32.AND P0, PT, R7, -0x4, PT ;  /* 0xfffffffc0700780c */ /* 0x000fd60003f04070 */
[----:B------:R-:W-:Y:S05]  /*0630*/  @!P1 BRA `(.L_x_79) ;  /* 0x0000000000309947 */ /* 0x000fea0003800000 */
[----:B---34-:R-:W1:Y:S01]  /*0640*/  LDC.64 R12, c[0x0][0x380] ;  /* 0x0000e000ff0c7b82 */ /* 0x018e620000000a00 */
[----:B------:R-:W-:-:S07]  /*0650*/  IMAD.MOV R14, RZ, RZ, -R6 ;  /* 0x000000ffff0e7224 */ /* 0x000fce00078e0a06 */
[----:B0-----:R-:W0:Y:S02]  /*0660*/  LDC.64 R8, c[0x0][0x388] ;  /* 0x0000e200ff087b82 */ /* 0x001e240000000a00 */
.L_x_80:
[----:B01----:R-:W-:-:S06]  /*0670*/  IMAD.WIDE R6, R4, 0x4, R12 ;  /* 0x0000000404067825 */ /* 0x003fcc00078e020c */
[----:B------:R-:W3:Y:S01]  /*0680*/  LDG.E R7, desc[UR6][R6.64] ;  /* 0x0000000606077981 */ /* 0x000ee2000c1e1900 */
[----:B0-2---:R-:W-:Y:S01]  /*0690*/  IMAD.WIDE R10, R2, 0x4, R8 ;  /* 0x00000004020a7825 */ /* 0x005fe200078e0208 */
[----:B------:R-:W-:-:S03]  /*06a0*/  IADD3 R4, PT, PT, R4, 0x1, RZ ;  /* 0x0000000104047810 */ /* 0x000fc60007ffe0ff */
[----:B------:R-:W-:Y:S02]  /*06b0*/  VIADD R14, R14, 0x1 ;  /* 0x000000010e0e7836 */ /* 0x000fe40000000000 */
[----:B------:R-:W-:-:S03]  /*06c0*/  VIADD R2, R2, 0x1 ;  /* 0x0000000102027836 */ /* 0x000fc60000000000 */
[----:B------:R-:W-:Y:S01]  /*06d0*/  ISETP.NE.AND P1, PT, R14, RZ, PT ;  /* 0x000000ff0e00720c */ /* 0x000fe20003f25270 */
[----:B---3--:R0:W-:-:S12]  /*06e0*/  STG.E desc[UR6][R10.64], R7 ;  /* 0x000000070a007986 */ /* 0x0081d8000c101906 */
[----:B------:R-:W-:Y:S05]  /*06f0*/  @P1 BRA `(.L_x_80) ;  /* 0xfffffffc00dc1947 */ /* 0x000fea000383ffff */
.L_x_79:
[----:B------:R-:W-:Y:S05]  /*0700*/  BSYNC.RECONVERGENT B1 ;  /* 0x0000000000017941 */ /* 0x000fea0003800200 */
.L_x_78:
[----:B------:R-:W-:Y:S05]  /*0710*/  @P0 BRA `(.L_x_77) ;  /* 0x0000000000580947 */ /* 0x000fea0003800000 */
[----:B0-----:R-:W0:Y:S01]  /*0720*/  LDC.64 R6, c[0x0][0x388] ;  /* 0x0000e200ff067b82 */ /* 0x001e220000000a00 */
[----:B------:R-:W-:-:S07]  /*0730*/  IMAD.IADD R14, R4, 0x1, -R5 ;  /* 0x00000001040e7824 */ /* 0x000fce00078e0a05 */
[----:B------:R-:W1:Y:S01]  /*0740*/  LDC.64 R8, c[0x0][0x380] ;  /* 0x0000e000ff087b82 */ /* 0x000e620000000a00 */
[----:B0-----:R-:W-:-:S05]  /*0750*/  IADD3 R6, P1, PT, R6, 0x8, RZ ;  /* 0x0000000806067810 */ /* 0x001fca0007f3e0ff */
[----:B------:R-:W-:Y:S01]  /*0760*/  IMAD.X R7, RZ, RZ, R7, P1 ;  /* 0x000000ffff077224 */ /* 0x000fe200008e0607 */
[----:B-1----:R-:W-:-:S04]  /*0770*/  IADD3 R8, P0, PT, R8, 0x8, RZ ;  /* 0x0000000808087810 */ /* 0x002fc80007f1e0ff */
[----:B------:R-:W-:-:S09]  /*0780*/  IADD3.X R9, PT, PT, RZ, R9, RZ, P0, !PT ;  /* 0x00000009ff097210 */ /* 0x000fd200007fe4ff */
.L_x_81:
[----:B--2---:R-:W-:-:S05]  /*0790*/  IMAD.WIDE R10, R4, 0x4, R8 ;  /* 0x00000004040a7825 */ /* 0x004fca00078e0208 */
[----:B-1----:R-:W2:Y:S01]  /*07a0*/  LDG.E R15, desc[UR6][R10.64+-0x8] ;  /* 0xfffff8060a0f7981 */ /* 0x002ea2000c1e1900 */
[----:B---34-:R-:W-:-:S05]  /*07b0*/  IMAD.WIDE R12, R2, 0x4, R6 ;  /* 0x00000004020c7825 */ /* 0x018fca00078e0206 */
[----:B--2---:R1:W-:Y:S04]  /*07c0*/  STG.E desc[UR6][R12.64+-0x8], R15 ;  /* 0xfffff80f0c007986 */ /* 0x0043e8000c101906 */
[----:B------:R-:W2:Y:S04]  /*07d0*/  LDG.E R17, desc[UR6][R10.64+-0x4] ;  /* 0xfffffc060a117981 */ /* 0x000ea8000c1e1900 */
[----:B--2---:R1:W-:Y:S04]  /*07e0*/  STG.E desc[UR6][R12.64+-0x4], R17 ;  /* 0xfffffc110c007986 */ /* 0x0043e8000c101906 */
[----:B------:R-:W2:Y:S04]  /*07f0*/  LDG.E R19, desc[UR6][R10.64] ;  /* 0x000000060a137981 */ /* 0x000ea8000c1e1900 */
[----:B--2---:R1:W-:Y:S04]  /*0800*/  STG.E desc[UR6][R12.64], R19 ;  /* 0x000000130c007986 */ /* 0x0043e8000c101906 */
[----:B------:R-:W2:Y:S01]  /*0810*/  LDG.E R21, desc[UR6][R10.64+0x4] ;  /* 0x000004060a157981 */ /* 0x000ea2000c1e1900 */
[----:B------:R-:W-:Y:S01]  /*0820*/  IADD3 R14, PT, PT, R14, 0x4, RZ ;  /* 0x000000040e0e7810 */ /* 0x000fe20007ffe0ff */
[----:B------:R-:W-:Y:S01]  /*0830*/  VIADD R4, R4, 0x4 ;  /* 0x0000000404047836 */ /* 0x000fe20000000000 */
[----:B------:R-:W-:-:S02]  /*0840*/  IADD3 R2, PT, PT, R2, 0x4, RZ ;  /* 0x0000000402027810 */ /* 0x000fc40007ffe0ff */
[----:B------:R-:W-:Y:S01]  /*0850*/  ISETP.NE.AND P0, PT, R14, RZ, PT ;  /* 0x000000ff0e00720c */ /* 0x000fe20003f05270 */
[----:B--2---:R1:W-:-:S12]  /*0860*/  STG.E desc[UR6][R12.64+0x4], R21 ;  /* 0x000004150c007986 */ /* 0x0043d8000c101906 */
[----:B------:R-:W-:Y:S05]  /*0870*/  @P0 BRA `(.L_x_81) ;  /* 0xfffffffc00c40947 */ /* 0x000fea000383ffff */
.L_x_77:
[----:B------:R-:W-:Y:S05]  /*0880*/  BSYNC.RECONVERGENT B0 ;  /* 0x0000000000007941 */ /* 0x000fea0003800200 */
.L_x_76:
[----:B------:R-:W-:-:S13]  /*0890*/  ISETP.GE.AND P0, PT, R3, 0x1, PT ;  /* 0x000000010300780c */ /* 0x000fda0003f06270 */
[----:B------:R-:W-:Y:S05]  /*08a0*/  @!P0 EXIT ;  /* 0x000000000000894d */ /* 0x000fea0003800000 */
[C---:B------:R-:W-:Y:S01]  /*08b0*/  VIADDMNMX R3, R0.reuse, 0x1, R5, !PT ;  /* 0x0000000100037846 */ /* 0x040fe20007800105 */
[----:B------:R-:W-:Y:S04]  /*08c0*/  BSSY.RECONVERGENT B0, `(.L_x_82) ;  /* 0x0000011000007945 */ /* 0x000fe80003800200 */
[----:B------:R-:W-:Y:S01]  /*08d0*/  IMAD.IADD R2, R3, 0x1, -R0 ;  /* 0x0000000103027824 */ /* 0x000fe200078e0a00 */
[----:B------:R-:W-:-:S04]  /*08e0*/  IADD3 R3, PT, PT, R0, -R3, RZ ;  /* 0x8000000300037210 */ /* 0x000fc80007ffe0ff */
[----:B------:R-:W-:Y:S02]  /*08f0*/  LOP3.LUT P1, R2, R2, 0x3, RZ, 0xc0, !PT ;  /* 0x0000000302027812 */ /* 0x000fe4000782c0ff */
[----:B------:R-:W-:-:S11]  /*0900*/  ISETP.GT.U32.AND P0, PT, R3, -0x4, PT ;  /* 0xfffffffc0300780c */ /* 0x000fd60003f04070 */
[----:B------:R-:W-:Y:S05]  /*0910*/  @!P1 BRA `(.L_x_83) ;  /* 0x00000000002c9947 */ /* 0x000fea0003800000 */
[----:B0-----:R-:W0:Y:S01]  /*0920*/  LDC.64 R8, c[0x0][0x380] ;  /* 0x0000e000ff087b82 */ /* 0x001e220000000a00 */
[----:B------:R-:W-:-:S07]  /*0930*/  IMAD.MOV R4, RZ, RZ, -R2 ;  /* 0x000000ffff047224 */ /* 0x000fce00078e0a02 */
[----:B--2---:R-:W2:Y:S02]  /*0940*/  LDC.64 R10, c[0x0][0x388] ;  /* 0x0000e200ff0a7b82 */ /* 0x004ea40000000a00 */
.L_x_84:
[----:B0-2---:R-:W-:-:S06]  /*0950*/  IMAD.WIDE R6, R0, 0x4, R10 ;  /* 0x0000000400067825 */ /* 0x005fcc00078e020a */
[----:B------:R-:W2:Y:S01]  /*0960*/  LDG.E R7, desc[UR6][R6.64] ;  /* 0x0000000606077981 */ /* 0x000ea2000c1e1900 */
[----:B0-----:R-:W-:Y:S01]  /*0970*/  IMAD.WIDE R2, R0, 0x4, R8 ;  /* 0x0000000400027825 */ /* 0x001fe200078e0208 */
[----:B------:R-:W-:-:S03]  /*0980*/  IADD3 R4, PT, PT, R4, 0x1, RZ ;  /* 0x0000000104047810 */ /* 0x000fc60007ffe0ff */
[----:B------:R-:W-:Y:S01]  /*0990*/  VIADD R0, R0, 0x1 ;  /* 0x0000000100007836 */ /* 0x000fe20000000000 */
[----:B------:R-:W-:Y:S01]  /*09a0*/  ISETP.NE.AND P1, PT, R4, RZ, PT ;  /* 0x000000ff0400720c */ /* 0x000fe20003f25270 */
[----:B--2---:R0:W-:-:S12]  /*09b0*/  STG.E desc[UR6][R2.64], R7 ;  /* 0x0000000702007986 */ /* 0x0041d8000c101906 */
[----:B------:R-:W-:Y:S05]  /*09c0*/  @P1 BRA `(.L_x_84) ;  /* 0xfffffffc00e01947 */ /* 0x000fea000383ffff */
.L_x_83:
[----:B------:R-:W-:Y:S05]  /*09d0*/  BSYNC.RECONVERGENT B0 ;  /* 0x0000000000007941 */ /* 0x000fea0003800200 */
.L_x_82:
[----:B------:R-:W-:Y:S05]  /*09e0*/  @P0 EXIT ;  /* 0x000000000000094d */ /* 0x000fea0003800000 */
[----:B------:R-:W5:Y:S02]  /*09f0*/  LDCU.128 UR8, c[0x0][0x380] ;  /* 0x00007000ff0877ac */ /* 0x000f640008000c00 */
[----:B-----5:R-:W-:Y:S02]  /*0a00*/  UIADD3 UR4, UP0, UPT, UR10, 0x8, URZ ;  /* 0x000000080a047890 */ /* 0x020fe4000ff1e0ff */
[----:B------:R-:W-:Y:S02]  /*0a10*/  UIADD3 UR8, UP1, UPT, UR8, 0x8, URZ ;  /* 0x0000000808087890 */ /* 0x000fe4000ff3e0ff */
[----:B------:R-:W-:Y:S02]  /*0a20*/  UIADD3.X UR5, UPT, UPT, URZ, UR11, URZ, UP0, !UPT ;  /* 0x0000000bff057290 */ /* 0x000fe400087fe4ff */
[----:B------:R-:W-:-:S12]  /*0a30*/  UIADD3.X UR9, UPT, UPT, URZ, UR9, URZ, UP1, !UPT ;  /* 0x00000009ff097290 */ /* 0x000fd80008ffe4ff */
.L_x_85:
[----:B0-----:R-:W-:Y:S01]  /*0a40*/  MOV R2, UR4 ;  /* 0x0000000400027c02 */ /* 0x001fe20008000f00 */
[----:B------:R-:W-:-:S04]  /*0a50*/  IMAD.U32 R3, RZ, RZ, UR5 ;  /* 0x00000005ff037e24 */ /* 0x000fc8000f8e00ff */
[----:B------:R-:W-:-:S05]  /*0a60*/  IMAD.WIDE R2, R0, 0x4, R2 ;  /* 0x0000000400027825 */ /* 0x000fca00078e0202 */
[----:B------:R-:W5:Y:S01]  /*0a70*/  LDG.E R9, desc[UR6][R2.64+-0x8] ;  /* 0xfffff80602097981 */ /* 0x000f62000c1e1900 */
[----:B------:R-:W-:Y:S01]  /*0a80*/  MOV R6, UR8 ;  /* 0x0000000800067c02 */ /* 0x000fe20008000f00 */
[----:B------:R-:W-:-:S04]  /*0a90*/  IMAD.U32 R7, RZ, RZ, UR9 ;  /* 0x00000009ff077e24 */ /* 0x000fc8000f8e00ff */
[----:B------:R-:W-:-:S05]  /*0aa0*/  IMAD.WIDE R6, R0, 0x4, R6 ;  /* 0x0000000400067825 */ /* 0x000fca00078e0206 */
[----:B-----5:R0:W-:Y:S04]  /*0ab0*/  STG.E desc[UR6][R6.64+-0x8], R9 ;  /* 0xfffff80906007986 */ /* 0x0201e8000c101906 */
[----:B--2---:R-:W2:Y:S04]  /*0ac0*/  LDG.E R11, desc[UR6][R2.64+-0x4] ;  /* 0xfffffc06020b7981 */ /* 0x004ea8000c1e1900 */
[----:B--2---:R0:W-:Y:S04]  /*0ad0*/  STG.E desc[UR6][R6.64+-0x4], R11 ;  /* 0xfffffc0b06007986 */ /* 0x0041e8000c101906 */
[----:B-1-34-:R-:W2:Y:S04]  /*0ae0*/  LDG.E R13, desc[UR6][R2.64] ;  /* 0x00000006020d7981 */ /* 0x01aea8000c1e1900 */
[----:B--2---:R0:W-:Y:S04]  /*0af0*/  STG.E desc[UR6][R6.64], R13 ;  /* 0x0000000d06007986 */ /* 0x0041e8000c101906 */
[----:B------:R-:W2:Y:S01]  /*0b00*/  LDG.E R15, desc[UR6][R2.64+0x4] ;  /* 0x00000406020f7981 */ /* 0x000ea2000c1e1900 */
[----:B------:R-:W-:-:S04]  /*0b10*/  IADD3 R0, PT, PT, R0, 0x4, RZ ;  /* 0x0000000400007810 */ /* 0x000fc80007ffe0ff */
[----:B------:R-:W-:Y:S01]  /*0b20*/  ISETP.GE.AND P0, PT, R0, R5, PT ;  /* 0x000000050000720c */ /* 0x000fe20003f06270 */
[----:B--2---:R0:W-:-:S12]  /*0b30*/  STG.E desc[UR6][R6.64+0x4], R15 ;  /* 0x0000040f06007986 */ /* 0x0041d8000c101906 */
[----:B------:R-:W-:Y:S05]  /*0b40*/  @!P0 BRA `(.L_x_85) ;  /* 0xfffffffc00bc8947 */ /* 0x000fea000383ffff */
[----:B------:R-:W-:Y:S05]  /*0b50*/  EXIT ;  /* 0x000000000000794d */ /* 0x000fea0003800000 */
.L_x_86:
        /* <DEDUP_REMOVED lines=10> */
.L_x_89:


//--------------------- .nv.shared._Z15CoRankMergeSortPiS_ii --------------------------
	.section	.nv.shared._Z15CoRankMergeSortPiS_ii,"aw",@nobits
	.sectionflags	@""
	.align	16
	.zero		1024


//--------------------- .nv.shared.reserved.0     --------------------------
	.section	.nv.shared.reserved.0,"aw",@nobits
	.weak		__nv_reservedSMEM_offset_0_alias
	.size		__nv_reservedSMEM_offset_0_alias, 0, 64
	.other		__nv_reservedSMEM_offset_0_alias,@"STO_CUDA_RESERVED_SHARED STV_DEFAULT"
__nv_reservedSMEM_offset_0_alias:
	.zero		0
	.zero		64


//--------------------- .nv.shared._Z21sharedMemoryMergeSortPiS_i --------------------------
	.section	.nv.shared._Z21sharedMemoryMergeSortPiS_i,"aw",@nobits
	.sectionflags	@""
	.align	16
	.zero		1024


//--------------------- .nv.shared._Z12MergeSortGPUPiS_ii --------------------------
	.section	.nv.shared._Z12MergeSortGPUPiS_ii,"aw",@nobits
	.sectionflags	@""
	.align	16
	.zero		1024


//--------------------- .nv.constant0._Z15CoRankMergeSortPiS_ii --------------------------
	.section	.nv.constant0._Z15CoRankMergeSortPiS_ii,"a",@progbits
	.sectionflags	@""
	.align	4
.nv.constant0._Z15CoRankMergeSortPiS_ii:
	.zero		920


//--------------------- .nv.constant0._Z21sharedMemoryMergeSortPiS_i --------------------------
	.section	.nv.constant0._Z21sharedMemoryMergeSortPiS_i,"a",@progbits
	.sectionflags	@""
	.align	4
.nv.constant0._Z21sharedMemoryMergeSortPiS_i:
	.zero		916


//--------------------- .nv.constant0._Z12MergeSortGPUPiS_ii --------------------------
	.section	.nv.constant0._Z12MergeSortGPUPiS_ii,"a",@progbits
	.sectionflags	@""
	.align	4
.nv.constant0._Z12MergeSortGPUPiS_ii:
	.zero		920


//--------------------- SYMBOLS --------------------------

	.type		.nv.reservedSmem.offset0,@object
	.size		.nv.reservedSmem.offset0,0x4
	.type		.nv.reservedSmem.cap,@object
	.size		.nv.reservedSmem.cap,0x4
